//
// Generated by NVIDIA NVVM Compiler
//
// Compiler Build ID: CL-36424714
// Cuda compilation tools, release 13.0, V13.0.88
// Based on NVVM 20.0.0
//

.version 9.0
.target sm_100
.address_size 64

	// .globl	_ZN3cub18CUB_300001_SM_10006detail11EmptyKernelIvEEvv
.global .align 1 .b8 _ZN30_INTERNAL_02f743be_4_k_cu_main4cuda3std3__45__cpo5beginE[1];
.global .align 1 .b8 _ZN30_INTERNAL_02f743be_4_k_cu_main4cuda3std3__45__cpo3endE[1];
.global .align 1 .b8 _ZN30_INTERNAL_02f743be_4_k_cu_main4cuda3std3__45__cpo6cbeginE[1];
.global .align 1 .b8 _ZN30_INTERNAL_02f743be_4_k_cu_main4cuda3std3__45__cpo4cendE[1];
.global .align 1 .b8 _ZN30_INTERNAL_02f743be_4_k_cu_main4cuda3std3__45__cpo6rbeginE[1];
.global .align 1 .b8 _ZN30_INTERNAL_02f743be_4_k_cu_main4cuda3std3__45__cpo4rendE[1];
.global .align 1 .b8 _ZN30_INTERNAL_02f743be_4_k_cu_main4cuda3std3__45__cpo7crbeginE[1];
.global .align 1 .b8 _ZN30_INTERNAL_02f743be_4_k_cu_main4cuda3std3__45__cpo5crendE[1];
.global .align 1 .b8 _ZN30_INTERNAL_02f743be_4_k_cu_main4cuda3std3__432_GLOBAL__N__02f743be_4_k_cu_main6ignoreE[1];
.global .align 1 .b8 _ZN30_INTERNAL_02f743be_4_k_cu_main4cuda3std3__419piecewise_constructE[1];
.global .align 1 .b8 _ZN30_INTERNAL_02f743be_4_k_cu_main4cuda3std3__48in_placeE[1];
.global .align 1 .b8 _ZN30_INTERNAL_02f743be_4_k_cu_main4cuda3std3__420unreachable_sentinelE[1];
.global .align 1 .b8 _ZN30_INTERNAL_02f743be_4_k_cu_main4cuda3std3__47nulloptE[1];
.global .align 1 .b8 _ZN30_INTERNAL_02f743be_4_k_cu_main4cuda3std3__48unexpectE[1];
.global .align 1 .b8 _ZN30_INTERNAL_02f743be_4_k_cu_main4cuda3std6ranges3__45__cpo4swapE[1];
.global .align 1 .b8 _ZN30_INTERNAL_02f743be_4_k_cu_main4cuda3std6ranges3__45__cpo9iter_moveE[1];
.global .align 1 .b8 _ZN30_INTERNAL_02f743be_4_k_cu_main4cuda3std6ranges3__45__cpo5beginE[1];
.global .align 1 .b8 _ZN30_INTERNAL_02f743be_4_k_cu_main4cuda3std6ranges3__45__cpo3endE[1];
.global .align 1 .b8 _ZN30_INTERNAL_02f743be_4_k_cu_main4cuda3std6ranges3__45__cpo6cbeginE[1];
.global .align 1 .b8 _ZN30_INTERNAL_02f743be_4_k_cu_main4cuda3std6ranges3__45__cpo4cendE[1];
.global .align 1 .b8 _ZN30_INTERNAL_02f743be_4_k_cu_main4cuda3std6ranges3__45__cpo7advanceE[1];
.global .align 1 .b8 _ZN30_INTERNAL_02f743be_4_k_cu_main4cuda3std6ranges3__45__cpo9iter_swapE[1];
.global .align 1 .b8 _ZN30_INTERNAL_02f743be_4_k_cu_main4cuda3std6ranges3__45__cpo4nextE[1];
.global .align 1 .b8 _ZN30_INTERNAL_02f743be_4_k_cu_main4cuda3std6ranges3__45__cpo4prevE[1];
.global .align 1 .b8 _ZN30_INTERNAL_02f743be_4_k_cu_main4cuda3std6ranges3__45__cpo4dataE[1];
.global .align 1 .b8 _ZN30_INTERNAL_02f743be_4_k_cu_main4cuda3std6ranges3__45__cpo5cdataE[1];
.global .align 1 .b8 _ZN30_INTERNAL_02f743be_4_k_cu_main4cuda3std6ranges3__45__cpo4sizeE[1];
.global .align 1 .b8 _ZN30_INTERNAL_02f743be_4_k_cu_main4cuda3std6ranges3__45__cpo5ssizeE[1];
.global .align 1 .b8 _ZN30_INTERNAL_02f743be_4_k_cu_main4cuda3std6ranges3__45__cpo8distanceE[1];
.global .align 1 .b8 _ZN30_INTERNAL_02f743be_4_k_cu_main6thrust24THRUST_300001_SM_1000_NS8cuda_cub3parE[1];
.global .align 1 .b8 _ZN30_INTERNAL_02f743be_4_k_cu_main6thrust24THRUST_300001_SM_1000_NS8cuda_cub10par_nosyncE[1];
.global .align 1 .b8 _ZN30_INTERNAL_02f743be_4_k_cu_main6thrust24THRUST_300001_SM_1000_NS6system6detail10sequential3seqE[1];
.global .align 1 .b8 _ZN30_INTERNAL_02f743be_4_k_cu_main6thrust24THRUST_300001_SM_1000_NS12placeholders2_1E[1];
.global .align 1 .b8 _ZN30_INTERNAL_02f743be_4_k_cu_main6thrust24THRUST_300001_SM_1000_NS12placeholders2_2E[1];
.global .align 1 .b8 _ZN30_INTERNAL_02f743be_4_k_cu_main6thrust24THRUST_300001_SM_1000_NS12placeholders2_3E[1];
.global .align 1 .b8 _ZN30_INTERNAL_02f743be_4_k_cu_main6thrust24THRUST_300001_SM_1000_NS12placeholders2_4E[1];
.global .align 1 .b8 _ZN30_INTERNAL_02f743be_4_k_cu_main6thrust24THRUST_300001_SM_1000_NS12placeholders2_5E[1];
.global .align 1 .b8 _ZN30_INTERNAL_02f743be_4_k_cu_main6thrust24THRUST_300001_SM_1000_NS12placeholders2_6E[1];
.global .align 1 .b8 _ZN30_INTERNAL_02f743be_4_k_cu_main6thrust24THRUST_300001_SM_1000_NS12placeholders2_7E[1];
.global .align 1 .b8 _ZN30_INTERNAL_02f743be_4_k_cu_main6thrust24THRUST_300001_SM_1000_NS12placeholders2_8E[1];
.global .align 1 .b8 _ZN30_INTERNAL_02f743be_4_k_cu_main6thrust24THRUST_300001_SM_1000_NS12placeholders2_9E[1];
.global .align 1 .b8 _ZN30_INTERNAL_02f743be_4_k_cu_main6thrust24THRUST_300001_SM_1000_NS12placeholders3_10E[1];
.global .align 1 .b8 _ZN30_INTERNAL_02f743be_4_k_cu_main6thrust24THRUST_300001_SM_1000_NS3seqE[1];

.visible .entry _ZN3cub18CUB_300001_SM_10006detail11EmptyKernelIvEEvv()
{


	ret;

}
	// .globl	_ZN3cub18CUB_300001_SM_10006detail9transform16transform_kernelINS2_10policy_hubILb1EN4cuda3std3__45tupleIJN6thrust24THRUST_300001_SM_1000_NS6detail15normal_iteratorINSA_10device_ptrI7double2EEEESG_EEEE10policy1000Ei13zaxpy_functorSG_JPSE_SL_EEEvT0_iT1_T2_DpNS2_10kernel_argIT3_EE
.visible .entry _ZN3cub18CUB_300001_SM_10006detail9transform16transform_kernelINS2_10policy_hubILb1EN4cuda3std3__45tupleIJN6thrust24THRUST_300001_SM_1000_NS6detail15normal_iteratorINSA_10device_ptrI7double2EEEESG_EEEE10policy1000Ei13zaxpy_functorSG_JPSE_SL_EEEvT0_iT1_T2_DpNS2_10kernel_argIT3_EE(
	.param .u32 _ZN3cub18CUB_300001_SM_10006detail9transform16transform_kernelINS2_10policy_hubILb1EN4cuda3std3__45tupleIJN6thrust24THRUST_300001_SM_1000_NS6detail15normal_iteratorINSA_10device_ptrI7double2EEEESG_EEEE10policy1000Ei13zaxpy_functorSG_JPSE_SL_EEEvT0_iT1_T2_DpNS2_10kernel_argIT3_EE_param_0,
	.param .u32 _ZN3cub18CUB_300001_SM_10006detail9transform16transform_kernelINS2_10policy_hubILb1EN4cuda3std3__45tupleIJN6thrust24THRUST_300001_SM_1000_NS6detail15normal_iteratorINSA_10device_ptrI7double2EEEESG_EEEE10policy1000Ei13zaxpy_functorSG_JPSE_SL_EEEvT0_iT1_T2_DpNS2_10kernel_argIT3_EE_param_1,
	.param .align 16 .b8 _ZN3cub18CUB_300001_SM_10006detail9transform16transform_kernelINS2_10policy_hubILb1EN4cuda3std3__45tupleIJN6thrust24THRUST_300001_SM_1000_NS6detail15normal_iteratorINSA_10device_ptrI7double2EEEESG_EEEE10policy1000Ei13zaxpy_functorSG_JPSE_SL_EEEvT0_iT1_T2_DpNS2_10kernel_argIT3_EE_param_2[16],
	.param .align 8 .b8 _ZN3cub18CUB_300001_SM_10006detail9transform16transform_kernelINS2_10policy_hubILb1EN4cuda3std3__45tupleIJN6thrust24THRUST_300001_SM_1000_NS6detail15normal_iteratorINSA_10device_ptrI7double2EEEESG_EEEE10policy1000Ei13zaxpy_functorSG_JPSE_SL_EEEvT0_iT1_T2_DpNS2_10kernel_argIT3_EE_param_3[8],
	.param .align 8 .b8 _ZN3cub18CUB_300001_SM_10006detail9transform16transform_kernelINS2_10policy_hubILb1EN4cuda3std3__45tupleIJN6thrust24THRUST_300001_SM_1000_NS6detail15normal_iteratorINSA_10device_ptrI7double2EEEESG_EEEE10policy1000Ei13zaxpy_functorSG_JPSE_SL_EEEvT0_iT1_T2_DpNS2_10kernel_argIT3_EE_param_4[16],
	.param .align 8 .b8 _ZN3cub18CUB_300001_SM_10006detail9transform16transform_kernelINS2_10policy_hubILb1EN4cuda3std3__45tupleIJN6thrust24THRUST_300001_SM_1000_NS6detail15normal_iteratorINSA_10device_ptrI7double2EEEESG_EEEE10policy1000Ei13zaxpy_functorSG_JPSE_SL_EEEvT0_iT1_T2_DpNS2_10kernel_argIT3_EE_param_5[16]
)
.maxntid 128
{
	.reg .pred 	%p<38>;
	.reg .b32 	%r<80>;
	.reg .b64 	%rd<97>;
	.reg .b64 	%fd<337>;

	ld.param.u32 	%r45, [_ZN3cub18CUB_300001_SM_10006detail9transform16transform_kernelINS2_10policy_hubILb1EN4cuda3std3__45tupleIJN6thrust24THRUST_300001_SM_1000_NS6detail15normal_iteratorINSA_10device_ptrI7double2EEEESG_EEEE10policy1000Ei13zaxpy_functorSG_JPSE_SL_EEEvT0_iT1_T2_DpNS2_10kernel_argIT3_EE_param_0];
	ld.param.u64 	%rd27, [_ZN3cub18CUB_300001_SM_10006detail9transform16transform_kernelINS2_10policy_hubILb1EN4cuda3std3__45tupleIJN6thrust24THRUST_300001_SM_1000_NS6detail15normal_iteratorINSA_10device_ptrI7double2EEEESG_EEEE10policy1000Ei13zaxpy_functorSG_JPSE_SL_EEEvT0_iT1_T2_DpNS2_10kernel_argIT3_EE_param_5];
	ld.param.u64 	%rd25, [_ZN3cub18CUB_300001_SM_10006detail9transform16transform_kernelINS2_10policy_hubILb1EN4cuda3std3__45tupleIJN6thrust24THRUST_300001_SM_1000_NS6detail15normal_iteratorINSA_10device_ptrI7double2EEEESG_EEEE10policy1000Ei13zaxpy_functorSG_JPSE_SL_EEEvT0_iT1_T2_DpNS2_10kernel_argIT3_EE_param_4];
	ld.param.u64 	%rd29, [_ZN3cub18CUB_300001_SM_10006detail9transform16transform_kernelINS2_10policy_hubILb1EN4cuda3std3__45tupleIJN6thrust24THRUST_300001_SM_1000_NS6detail15normal_iteratorINSA_10device_ptrI7double2EEEESG_EEEE10policy1000Ei13zaxpy_functorSG_JPSE_SL_EEEvT0_iT1_T2_DpNS2_10kernel_argIT3_EE_param_3];
	ld.param.u32 	%r44, [_ZN3cub18CUB_300001_SM_10006detail9transform16transform_kernelINS2_10policy_hubILb1EN4cuda3std3__45tupleIJN6thrust24THRUST_300001_SM_1000_NS6detail15normal_iteratorINSA_10device_ptrI7double2EEEESG_EEEE10policy1000Ei13zaxpy_functorSG_JPSE_SL_EEEvT0_iT1_T2_DpNS2_10kernel_argIT3_EE_param_1];
	ld.param.v2.f64 	{%fd5, %fd6}, [_ZN3cub18CUB_300001_SM_10006detail9transform16transform_kernelINS2_10policy_hubILb1EN4cuda3std3__45tupleIJN6thrust24THRUST_300001_SM_1000_NS6detail15normal_iteratorINSA_10device_ptrI7double2EEEESG_EEEE10policy1000Ei13zaxpy_functorSG_JPSE_SL_EEEvT0_iT1_T2_DpNS2_10kernel_argIT3_EE_param_2];
	cvta.to.global.u64 	%rd1, %rd29;
	cvta.to.global.u64 	%rd2, %rd25;
	cvta.to.global.u64 	%rd3, %rd27;
	shl.b32 	%r1, %r44, 7;
	mov.u32 	%r46, %ctaid.x;
	mul.lo.s32 	%r2, %r1, %r46;
	sub.s32 	%r3, %r45, %r2;
	min.s32 	%r4, %r1, %r3;
	shl.b32 	%r5, %r4, 4;
	mov.u32 	%r6, %tid.x;
	shl.b32 	%r70, %r6, 7;
	setp.ge.s32 	%p1, %r70, %r5;
	@%p1 bra 	$L__BB1_5;
	mul.wide.u32 	%rd4, %r6, 128;
	add.s64 	%rd30, %rd2, %rd4;
	mul.wide.s32 	%rd5, %r2, 16;
	add.s64 	%rd94, %rd30, %rd5;
	mov.u32 	%r69, %r70;
$L__BB1_2:
	.pragma "nounroll";
	// begin inline asm
	prefetch.global.L2 [%rd94];
	// end inline asm
	add.s32 	%r69, %r69, 16384;
	add.s64 	%rd94, %rd94, 16384;
	setp.lt.s32 	%p2, %r69, %r5;
	@%p2 bra 	$L__BB1_2;
	add.s64 	%rd32, %rd3, %rd4;
	add.s64 	%rd95, %rd32, %rd5;
$L__BB1_4:
	.pragma "nounroll";
	// begin inline asm
	prefetch.global.L2 [%rd95];
	// end inline asm
	add.s32 	%r70, %r70, 16384;
	add.s64 	%rd95, %rd95, 16384;
	setp.lt.s32 	%p3, %r70, %r5;
	@%p3 bra 	$L__BB1_4;
$L__BB1_5:
	mul.wide.s32 	%rd96, %r2, 16;
	add.s64 	%rd12, %rd2, %rd96;
	add.s64 	%rd13, %rd3, %rd96;
	add.s64 	%rd14, %rd1, %rd96;
	setp.gt.s32 	%p4, %r1, %r3;
	@%p4 bra 	$L__BB1_18;
	setp.lt.s32 	%p5, %r44, 1;
	@%p5 bra 	$L__BB1_59;
	and.b32  	%r12, %r44, 7;
	setp.lt.u32 	%p6, %r44, 8;
	mov.b32 	%r77, 0;
	@%p6 bra 	$L__BB1_10;
	and.b32  	%r77, %r44, 2147483640;
	neg.s32 	%r72, %r77;
	mul.wide.u32 	%rd35, %r6, 16;
	add.s64 	%rd15, %rd1, %rd35;
	add.s64 	%rd36, %rd96, 6144;
	add.s64 	%rd17, %rd2, %rd36;
	add.s32 	%r71, %r6, 128;
	add.s64 	%rd18, %rd3, %rd36;
	add.s64 	%rd19, %rd1, %rd36;
$L__BB1_9:
	.pragma "nounroll";
	mul.wide.s32 	%rd37, %r71, 16;
	add.s64 	%rd38, %rd17, %rd37;
	add.s64 	%rd39, %rd18, %rd37;
	add.s64 	%rd40, %rd19, %rd37;
	cvta.to.global.u64 	%rd41, %rd25;
	mul.wide.u32 	%rd42, %r6, 16;
	add.s64 	%rd43, %rd41, %rd42;
	add.s64 	%rd44, %rd43, %rd96;
	cvta.to.global.u64 	%rd45, %rd27;
	add.s64 	%rd46, %rd45, %rd42;
	add.s64 	%rd47, %rd46, %rd96;
	ld.global.v2.f64 	{%fd7, %fd8}, [%rd44];
	mul.f64 	%fd9, %fd5, %fd7;
	mul.f64 	%fd10, %fd6, %fd8;
	sub.f64 	%fd11, %fd9, %fd10;
	mul.f64 	%fd12, %fd5, %fd8;
	fma.rn.f64 	%fd13, %fd6, %fd7, %fd12;
	ld.global.v2.f64 	{%fd14, %fd15}, [%rd47];
	add.f64 	%fd16, %fd14, %fd11;
	add.f64 	%fd17, %fd13, %fd15;
	add.s64 	%rd48, %rd15, %rd96;
	st.global.v2.f64 	[%rd48], {%fd16, %fd17};
	ld.global.v2.f64 	{%fd18, %fd19}, [%rd38+-6144];
	mul.f64 	%fd20, %fd5, %fd18;
	mul.f64 	%fd21, %fd6, %fd19;
	sub.f64 	%fd22, %fd20, %fd21;
	mul.f64 	%fd23, %fd5, %fd19;
	fma.rn.f64 	%fd24, %fd6, %fd18, %fd23;
	ld.global.v2.f64 	{%fd25, %fd26}, [%rd39+-6144];
	add.f64 	%fd27, %fd25, %fd22;
	add.f64 	%fd28, %fd24, %fd26;
	st.global.v2.f64 	[%rd40+-6144], {%fd27, %fd28};
	ld.global.v2.f64 	{%fd29, %fd30}, [%rd38+-4096];
	mul.f64 	%fd31, %fd5, %fd29;
	mul.f64 	%fd32, %fd6, %fd30;
	sub.f64 	%fd33, %fd31, %fd32;
	mul.f64 	%fd34, %fd5, %fd30;
	fma.rn.f64 	%fd35, %fd6, %fd29, %fd34;
	ld.global.v2.f64 	{%fd36, %fd37}, [%rd39+-4096];
	add.f64 	%fd38, %fd36, %fd33;
	add.f64 	%fd39, %fd35, %fd37;
	st.global.v2.f64 	[%rd40+-4096], {%fd38, %fd39};
	ld.global.v2.f64 	{%fd40, %fd41}, [%rd38+-2048];
	mul.f64 	%fd42, %fd5, %fd40;
	mul.f64 	%fd43, %fd6, %fd41;
	sub.f64 	%fd44, %fd42, %fd43;
	mul.f64 	%fd45, %fd5, %fd41;
	fma.rn.f64 	%fd46, %fd6, %fd40, %fd45;
	ld.global.v2.f64 	{%fd47, %fd48}, [%rd39+-2048];
	add.f64 	%fd49, %fd47, %fd44;
	add.f64 	%fd50, %fd46, %fd48;
	st.global.v2.f64 	[%rd40+-2048], {%fd49, %fd50};
	ld.global.v2.f64 	{%fd51, %fd52}, [%rd38];
	mul.f64 	%fd53, %fd5, %fd51;
	mul.f64 	%fd54, %fd6, %fd52;
	sub.f64 	%fd55, %fd53, %fd54;
	mul.f64 	%fd56, %fd5, %fd52;
	fma.rn.f64 	%fd57, %fd6, %fd51, %fd56;
	ld.global.v2.f64 	{%fd58, %fd59}, [%rd39];
	add.f64 	%fd60, %fd58, %fd55;
	add.f64 	%fd61, %fd57, %fd59;
	st.global.v2.f64 	[%rd40], {%fd60, %fd61};
	ld.global.v2.f64 	{%fd62, %fd63}, [%rd38+2048];
	mul.f64 	%fd64, %fd5, %fd62;
	mul.f64 	%fd65, %fd6, %fd63;
	sub.f64 	%fd66, %fd64, %fd65;
	mul.f64 	%fd67, %fd5, %fd63;
	fma.rn.f64 	%fd68, %fd6, %fd62, %fd67;
	ld.global.v2.f64 	{%fd69, %fd70}, [%rd39+2048];
	add.f64 	%fd71, %fd69, %fd66;
	add.f64 	%fd72, %fd68, %fd70;
	st.global.v2.f64 	[%rd40+2048], {%fd71, %fd72};
	ld.global.v2.f64 	{%fd73, %fd74}, [%rd38+4096];
	mul.f64 	%fd75, %fd5, %fd73;
	mul.f64 	%fd76, %fd6, %fd74;
	sub.f64 	%fd77, %fd75, %fd76;
	mul.f64 	%fd78, %fd5, %fd74;
	fma.rn.f64 	%fd79, %fd6, %fd73, %fd78;
	ld.global.v2.f64 	{%fd80, %fd81}, [%rd39+4096];
	add.f64 	%fd82, %fd80, %fd77;
	add.f64 	%fd83, %fd79, %fd81;
	st.global.v2.f64 	[%rd40+4096], {%fd82, %fd83};
	ld.global.v2.f64 	{%fd84, %fd85}, [%rd38+6144];
	mul.f64 	%fd86, %fd5, %fd84;
	mul.f64 	%fd87, %fd6, %fd85;
	sub.f64 	%fd88, %fd86, %fd87;
	mul.f64 	%fd89, %fd5, %fd85;
	fma.rn.f64 	%fd90, %fd6, %fd84, %fd89;
	ld.global.v2.f64 	{%fd91, %fd92}, [%rd39+6144];
	add.f64 	%fd93, %fd91, %fd88;
	add.f64 	%fd94, %fd90, %fd92;
	st.global.v2.f64 	[%rd40+6144], {%fd93, %fd94};
	add.s32 	%r72, %r72, 8;
	add.s64 	%rd96, %rd96, 16384;
	add.s32 	%r71, %r71, 1024;
	setp.eq.s32 	%p7, %r72, 0;
	@%p7 bra 	$L__BB1_10;
	bra.uni 	$L__BB1_9;
$L__BB1_10:
	setp.eq.s32 	%p8, %r12, 0;
	@%p8 bra 	$L__BB1_59;
	and.b32  	%r39, %r44, 3;
	setp.lt.u32 	%p9, %r12, 4;
	@%p9 bra 	$L__BB1_13;
	shl.b32 	%r48, %r77, 7;
	add.s32 	%r49, %r48, %r6;
	mul.wide.s32 	%rd49, %r49, 16;
	add.s64 	%rd50, %rd12, %rd49;
	add.s64 	%rd51, %rd13, %rd49;
	ld.global.v2.f64 	{%fd95, %fd96}, [%rd50];
	mul.f64 	%fd97, %fd5, %fd95;
	mul.f64 	%fd98, %fd6, %fd96;
	sub.f64 	%fd99, %fd97, %fd98;
	mul.f64 	%fd100, %fd5, %fd96;
	fma.rn.f64 	%fd101, %fd6, %fd95, %fd100;
	ld.global.v2.f64 	{%fd102, %fd103}, [%rd51];
	add.f64 	%fd104, %fd102, %fd99;
	add.f64 	%fd105, %fd101, %fd103;
	add.s64 	%rd52, %rd14, %rd49;
	st.global.v2.f64 	[%rd52], {%fd104, %fd105};
	ld.global.v2.f64 	{%fd106, %fd107}, [%rd50+2048];
	mul.f64 	%fd108, %fd5, %fd106;
	mul.f64 	%fd109, %fd6, %fd107;
	sub.f64 	%fd110, %fd108, %fd109;
	mul.f64 	%fd111, %fd5, %fd107;
	fma.rn.f64 	%fd112, %fd6, %fd106, %fd111;
	ld.global.v2.f64 	{%fd113, %fd114}, [%rd51+2048];
	add.f64 	%fd115, %fd113, %fd110;
	add.f64 	%fd116, %fd112, %fd114;
	st.global.v2.f64 	[%rd52+2048], {%fd115, %fd116};
	ld.global.v2.f64 	{%fd117, %fd118}, [%rd50+4096];
	mul.f64 	%fd119, %fd5, %fd117;
	mul.f64 	%fd120, %fd6, %fd118;
	sub.f64 	%fd121, %fd119, %fd120;
	mul.f64 	%fd122, %fd5, %fd118;
	fma.rn.f64 	%fd123, %fd6, %fd117, %fd122;
	ld.global.v2.f64 	{%fd124, %fd125}, [%rd51+4096];
	add.f64 	%fd126, %fd124, %fd121;
	add.f64 	%fd127, %fd123, %fd125;
	st.global.v2.f64 	[%rd52+4096], {%fd126, %fd127};
	ld.global.v2.f64 	{%fd128, %fd129}, [%rd50+6144];
	mul.f64 	%fd130, %fd5, %fd128;
	mul.f64 	%fd131, %fd6, %fd129;
	sub.f64 	%fd132, %fd130, %fd131;
	mul.f64 	%fd133, %fd5, %fd129;
	fma.rn.f64 	%fd134, %fd6, %fd128, %fd133;
	ld.global.v2.f64 	{%fd135, %fd136}, [%rd51+6144];
	add.f64 	%fd137, %fd135, %fd132;
	add.f64 	%fd138, %fd134, %fd136;
	st.global.v2.f64 	[%rd52+6144], {%fd137, %fd138};
	add.s32 	%r77, %r77, 4;
$L__BB1_13:
	setp.eq.s32 	%p10, %r39, 0;
	@%p10 bra 	$L__BB1_59;
	setp.eq.s32 	%p11, %r39, 1;
	@%p11 bra 	$L__BB1_16;
	shl.b32 	%r50, %r77, 7;
	add.s32 	%r51, %r50, %r6;
	mul.wide.s32 	%rd53, %r51, 16;
	add.s64 	%rd54, %rd12, %rd53;
	add.s64 	%rd55, %rd13, %rd53;
	ld.global.v2.f64 	{%fd139, %fd140}, [%rd54];
	mul.f64 	%fd141, %fd5, %fd139;
	mul.f64 	%fd142, %fd6, %fd140;
	sub.f64 	%fd143, %fd141, %fd142;
	mul.f64 	%fd144, %fd5, %fd140;
	fma.rn.f64 	%fd145, %fd6, %fd139, %fd144;
	ld.global.v2.f64 	{%fd146, %fd147}, [%rd55];
	add.f64 	%fd148, %fd146, %fd143;
	add.f64 	%fd149, %fd145, %fd147;
	add.s64 	%rd56, %rd14, %rd53;
	st.global.v2.f64 	[%rd56], {%fd148, %fd149};
	ld.global.v2.f64 	{%fd150, %fd151}, [%rd54+2048];
	mul.f64 	%fd152, %fd5, %fd150;
	mul.f64 	%fd153, %fd6, %fd151;
	sub.f64 	%fd154, %fd152, %fd153;
	mul.f64 	%fd155, %fd5, %fd151;
	fma.rn.f64 	%fd156, %fd6, %fd150, %fd155;
	ld.global.v2.f64 	{%fd157, %fd158}, [%rd55+2048];
	add.f64 	%fd159, %fd157, %fd154;
	add.f64 	%fd160, %fd156, %fd158;
	st.global.v2.f64 	[%rd56+2048], {%fd159, %fd160};
	add.s32 	%r77, %r77, 2;
$L__BB1_16:
	and.b32  	%r52, %r44, 1;
	setp.eq.b32 	%p12, %r52, 1;
	not.pred 	%p13, %p12;
	@%p13 bra 	$L__BB1_59;
	shl.b32 	%r53, %r77, 7;
	add.s32 	%r54, %r53, %r6;
	mul.wide.s32 	%rd57, %r54, 16;
	add.s64 	%rd58, %rd12, %rd57;
	add.s64 	%rd59, %rd13, %rd57;
	ld.global.v2.f64 	{%fd161, %fd162}, [%rd58];
	mul.f64 	%fd163, %fd5, %fd161;
	mul.f64 	%fd164, %fd6, %fd162;
	sub.f64 	%fd165, %fd163, %fd164;
	mul.f64 	%fd166, %fd5, %fd162;
	fma.rn.f64 	%fd167, %fd6, %fd161, %fd166;
	ld.global.v2.f64 	{%fd168, %fd169}, [%rd59];
	add.f64 	%fd170, %fd168, %fd165;
	add.f64 	%fd171, %fd167, %fd169;
	add.s64 	%rd60, %rd14, %rd57;
	st.global.v2.f64 	[%rd60], {%fd170, %fd171};
	bra.uni 	$L__BB1_59;
$L__BB1_18:
	setp.lt.s32 	%p14, %r44, 1;
	@%p14 bra 	$L__BB1_59;
	and.b32  	%r16, %r44, 7;
	setp.lt.u32 	%p15, %r44, 8;
	mov.b32 	%r74, 0;
	@%p15 bra 	$L__BB1_38;
	and.b32  	%r74, %r44, 2147483640;
	mov.b32 	%r73, 0;
$L__BB1_21:
	.pragma "nounroll";
	shl.b32 	%r57, %r73, 7;
	add.s32 	%r23, %r57, %r6;
	setp.ge.s32 	%p16, %r23, %r4;
	@%p16 bra 	$L__BB1_23;
	mul.wide.u32 	%rd61, %r23, 16;
	add.s64 	%rd62, %rd12, %rd61;
	add.s64 	%rd63, %rd13, %rd61;
	ld.global.v2.f64 	{%fd172, %fd173}, [%rd62];
	mul.f64 	%fd174, %fd5, %fd172;
	mul.f64 	%fd175, %fd6, %fd173;
	sub.f64 	%fd176, %fd174, %fd175;
	mul.f64 	%fd177, %fd5, %fd173;
	fma.rn.f64 	%fd178, %fd6, %fd172, %fd177;
	ld.global.v2.f64 	{%fd179, %fd180}, [%rd63];
	add.f64 	%fd181, %fd179, %fd176;
	add.f64 	%fd182, %fd178, %fd180;
	add.s64 	%rd64, %rd14, %rd61;
	st.global.v2.f64 	[%rd64], {%fd181, %fd182};
$L__BB1_23:
	add.s32 	%r58, %r23, 128;
	setp.ge.s32 	%p17, %r58, %r4;
	mul.wide.s32 	%rd65, %r58, 16;
	add.s64 	%rd22, %rd12, %rd65;
	add.s64 	%rd23, %rd13, %rd65;
	add.s64 	%rd24, %rd14, %rd65;
	@%p17 bra 	$L__BB1_25;
	ld.global.v2.f64 	{%fd183, %fd184}, [%rd22];
	mul.f64 	%fd185, %fd5, %fd183;
	mul.f64 	%fd186, %fd6, %fd184;
	sub.f64 	%fd187, %fd185, %fd186;
	mul.f64 	%fd188, %fd5, %fd184;
	fma.rn.f64 	%fd189, %fd6, %fd183, %fd188;
	ld.global.v2.f64 	{%fd190, %fd191}, [%rd23];
	add.f64 	%fd192, %fd190, %fd187;
	add.f64 	%fd193, %fd189, %fd191;
	st.global.v2.f64 	[%rd24], {%fd192, %fd193};
$L__BB1_25:
	add.s32 	%r59, %r23, 256;
	setp.ge.s32 	%p18, %r59, %r4;
	@%p18 bra 	$L__BB1_27;
	ld.global.v2.f64 	{%fd194, %fd195}, [%rd22+2048];
	mul.f64 	%fd196, %fd5, %fd194;
	mul.f64 	%fd197, %fd6, %fd195;
	sub.f64 	%fd198, %fd196, %fd197;
	mul.f64 	%fd199, %fd5, %fd195;
	fma.rn.f64 	%fd200, %fd6, %fd194, %fd199;
	ld.global.v2.f64 	{%fd201, %fd202}, [%rd23+2048];
	add.f64 	%fd203, %fd201, %fd198;
	add.f64 	%fd204, %fd200, %fd202;
	st.global.v2.f64 	[%rd24+2048], {%fd203, %fd204};
$L__BB1_27:
	add.s32 	%r60, %r23, 384;
	setp.ge.s32 	%p19, %r60, %r4;
	@%p19 bra 	$L__BB1_29;
	ld.global.v2.f64 	{%fd205, %fd206}, [%rd22+4096];
	mul.f64 	%fd207, %fd5, %fd205;
	mul.f64 	%fd208, %fd6, %fd206;
	sub.f64 	%fd209, %fd207, %fd208;
	mul.f64 	%fd210, %fd5, %fd206;
	fma.rn.f64 	%fd211, %fd6, %fd205, %fd210;
	ld.global.v2.f64 	{%fd212, %fd213}, [%rd23+4096];
	add.f64 	%fd214, %fd212, %fd209;
	add.f64 	%fd215, %fd211, %fd213;
	st.global.v2.f64 	[%rd24+4096], {%fd214, %fd215};
$L__BB1_29:
	add.s32 	%r61, %r23, 512;
	setp.ge.s32 	%p20, %r61, %r4;
	@%p20 bra 	$L__BB1_31;
	ld.global.v2.f64 	{%fd216, %fd217}, [%rd22+6144];
	mul.f64 	%fd218, %fd5, %fd216;
	mul.f64 	%fd219, %fd6, %fd217;
	sub.f64 	%fd220, %fd218, %fd219;
	mul.f64 	%fd221, %fd5, %fd217;
	fma.rn.f64 	%fd222, %fd6, %fd216, %fd221;
	ld.global.v2.f64 	{%fd223, %fd224}, [%rd23+6144];
	add.f64 	%fd225, %fd223, %fd220;
	add.f64 	%fd226, %fd222, %fd224;
	st.global.v2.f64 	[%rd24+6144], {%fd225, %fd226};
$L__BB1_31:
	add.s32 	%r62, %r23, 640;
	setp.ge.s32 	%p21, %r62, %r4;
	@%p21 bra 	$L__BB1_33;
	ld.global.v2.f64 	{%fd227, %fd228}, [%rd22+8192];
	mul.f64 	%fd229, %fd5, %fd227;
	mul.f64 	%fd230, %fd6, %fd228;
	sub.f64 	%fd231, %fd229, %fd230;
	mul.f64 	%fd232, %fd5, %fd228;
	fma.rn.f64 	%fd233, %fd6, %fd227, %fd232;
	ld.global.v2.f64 	{%fd234, %fd235}, [%rd23+8192];
	add.f64 	%fd236, %fd234, %fd231;
	add.f64 	%fd237, %fd233, %fd235;
	st.global.v2.f64 	[%rd24+8192], {%fd236, %fd237};
$L__BB1_33:
	add.s32 	%r63, %r23, 768;
	setp.ge.s32 	%p22, %r63, %r4;
	@%p22 bra 	$L__BB1_35;
	ld.global.v2.f64 	{%fd238, %fd239}, [%rd22+10240];
	mul.f64 	%fd240, %fd5, %fd238;
	mul.f64 	%fd241, %fd6, %fd239;
	sub.f64 	%fd242, %fd240, %fd241;
	mul.f64 	%fd243, %fd5, %fd239;
	fma.rn.f64 	%fd244, %fd6, %fd238, %fd243;
	ld.global.v2.f64 	{%fd245, %fd246}, [%rd23+10240];
	add.f64 	%fd247, %fd245, %fd242;
	add.f64 	%fd248, %fd244, %fd246;
	st.global.v2.f64 	[%rd24+10240], {%fd247, %fd248};
$L__BB1_35:
	add.s32 	%r64, %r23, 896;
	setp.ge.s32 	%p23, %r64, %r4;
	@%p23 bra 	$L__BB1_37;
	ld.global.v2.f64 	{%fd249, %fd250}, [%rd22+12288];
	mul.f64 	%fd251, %fd5, %fd249;
	mul.f64 	%fd252, %fd6, %fd250;
	sub.f64 	%fd253, %fd251, %fd252;
	mul.f64 	%fd254, %fd5, %fd250;
	fma.rn.f64 	%fd255, %fd6, %fd249, %fd254;
	ld.global.v2.f64 	{%fd256, %fd257}, [%rd23+12288];
	add.f64 	%fd258, %fd256, %fd253;
	add.f64 	%fd259, %fd255, %fd257;
	st.global.v2.f64 	[%rd24+12288], {%fd258, %fd259};
$L__BB1_37:
	add.s32 	%r73, %r73, 8;
	setp.ne.s32 	%p24, %r73, %r74;
	@%p24 bra 	$L__BB1_21;
$L__BB1_38:
	setp.eq.s32 	%p25, %r16, 0;
	@%p25 bra 	$L__BB1_59;
	and.b32  	%r26, %r44, 3;
	setp.lt.u32 	%p26, %r16, 4;
	@%p26 bra 	$L__BB1_49;
	shl.b32 	%r65, %r74, 7;
	add.s32 	%r27, %r65, %r6;
	setp.ge.s32 	%p27, %r27, %r4;
	@%p27 bra 	$L__BB1_42;
	mul.wide.s32 	%rd66, %r27, 16;
	add.s64 	%rd67, %rd12, %rd66;
	add.s64 	%rd68, %rd13, %rd66;
	ld.global.v2.f64 	{%fd260, %fd261}, [%rd67];
	mul.f64 	%fd262, %fd5, %fd260;
	mul.f64 	%fd263, %fd6, %fd261;
	sub.f64 	%fd264, %fd262, %fd263;
	mul.f64 	%fd265, %fd5, %fd261;
	fma.rn.f64 	%fd266, %fd6, %fd260, %fd265;
	ld.global.v2.f64 	{%fd267, %fd268}, [%rd68];
	add.f64 	%fd269, %fd267, %fd264;
	add.f64 	%fd270, %fd266, %fd268;
	add.s64 	%rd69, %rd14, %rd66;
	st.global.v2.f64 	[%rd69], {%fd269, %fd270};
$L__BB1_42:
	add.s32 	%r28, %r27, 128;
	setp.ge.s32 	%p28, %r28, %r4;
	@%p28 bra 	$L__BB1_44;
	mul.wide.s32 	%rd70, %r28, 16;
	add.s64 	%rd71, %rd12, %rd70;
	add.s64 	%rd72, %rd13, %rd70;
	ld.global.v2.f64 	{%fd271, %fd272}, [%rd71];
	mul.f64 	%fd273, %fd5, %fd271;
	mul.f64 	%fd274, %fd6, %fd272;
	sub.f64 	%fd275, %fd273, %fd274;
	mul.f64 	%fd276, %fd5, %fd272;
	fma.rn.f64 	%fd277, %fd6, %fd271, %fd276;
	ld.global.v2.f64 	{%fd278, %fd279}, [%rd72];
	add.f64 	%fd280, %fd278, %fd275;
	add.f64 	%fd281, %fd277, %fd279;
	add.s64 	%rd73, %rd14, %rd70;
	st.global.v2.f64 	[%rd73], {%fd280, %fd281};
$L__BB1_44:
	add.s32 	%r29, %r27, 256;
	setp.ge.s32 	%p29, %r29, %r4;
	@%p29 bra 	$L__BB1_46;
	mul.wide.s32 	%rd74, %r29, 16;
	add.s64 	%rd75, %rd12, %rd74;
	add.s64 	%rd76, %rd13, %rd74;
	ld.global.v2.f64 	{%fd282, %fd283}, [%rd75];
	mul.f64 	%fd284, %fd5, %fd282;
	mul.f64 	%fd285, %fd6, %fd283;
	sub.f64 	%fd286, %fd284, %fd285;
	mul.f64 	%fd287, %fd5, %fd283;
	fma.rn.f64 	%fd288, %fd6, %fd282, %fd287;
	ld.global.v2.f64 	{%fd289, %fd290}, [%rd76];
	add.f64 	%fd291, %fd289, %fd286;
	add.f64 	%fd292, %fd288, %fd290;
	add.s64 	%rd77, %rd14, %rd74;
	st.global.v2.f64 	[%rd77], {%fd291, %fd292};
$L__BB1_46:
	add.s32 	%r30, %r27, 384;
	setp.ge.s32 	%p30, %r30, %r4;
	@%p30 bra 	$L__BB1_48;
	mul.wide.s32 	%rd78, %r30, 16;
	add.s64 	%rd79, %rd12, %rd78;
	add.s64 	%rd80, %rd13, %rd78;
	ld.global.v2.f64 	{%fd293, %fd294}, [%rd79];
	mul.f64 	%fd295, %fd5, %fd293;
	mul.f64 	%fd296, %fd6, %fd294;
	sub.f64 	%fd297, %fd295, %fd296;
	mul.f64 	%fd298, %fd5, %fd294;
	fma.rn.f64 	%fd299, %fd6, %fd293, %fd298;
	ld.global.v2.f64 	{%fd300, %fd301}, [%rd80];
	add.f64 	%fd302, %fd300, %fd297;
	add.f64 	%fd303, %fd299, %fd301;
	add.s64 	%rd81, %rd14, %rd78;
	st.global.v2.f64 	[%rd81], {%fd302, %fd303};
$L__BB1_48:
	add.s32 	%r74, %r74, 4;
$L__BB1_49:
	setp.eq.s32 	%p31, %r26, 0;
	@%p31 bra 	$L__BB1_59;
	setp.eq.s32 	%p32, %r26, 1;
	@%p32 bra 	$L__BB1_56;
	shl.b32 	%r66, %r74, 7;
	add.s32 	%r33, %r66, %r6;
	setp.ge.s32 	%p33, %r33, %r4;
	@%p33 bra 	$L__BB1_53;
	mul.wide.s32 	%rd82, %r33, 16;
	add.s64 	%rd83, %rd12, %rd82;
	add.s64 	%rd84, %rd13, %rd82;
	ld.global.v2.f64 	{%fd304, %fd305}, [%rd83];
	mul.f64 	%fd306, %fd5, %fd304;
	mul.f64 	%fd307, %fd6, %fd305;
	sub.f64 	%fd308, %fd306, %fd307;
	mul.f64 	%fd309, %fd5, %fd305;
	fma.rn.f64 	%fd310, %fd6, %fd304, %fd309;
	ld.global.v2.f64 	{%fd311, %fd312}, [%rd84];
	add.f64 	%fd313, %fd311, %fd308;
	add.f64 	%fd314, %fd310, %fd312;
	add.s64 	%rd85, %rd14, %rd82;
	st.global.v2.f64 	[%rd85], {%fd313, %fd314};
$L__BB1_53:
	add.s32 	%r34, %r33, 128;
	setp.ge.s32 	%p34, %r34, %r4;
	@%p34 bra 	$L__BB1_55;
	mul.wide.s32 	%rd86, %r34, 16;
	add.s64 	%rd87, %rd12, %rd86;
	add.s64 	%rd88, %rd13, %rd86;
	ld.global.v2.f64 	{%fd315, %fd316}, [%rd87];
	mul.f64 	%fd317, %fd5, %fd315;
	mul.f64 	%fd318, %fd6, %fd316;
	sub.f64 	%fd319, %fd317, %fd318;
	mul.f64 	%fd320, %fd5, %fd316;
	fma.rn.f64 	%fd321, %fd6, %fd315, %fd320;
	ld.global.v2.f64 	{%fd322, %fd323}, [%rd88];
	add.f64 	%fd324, %fd322, %fd319;
	add.f64 	%fd325, %fd321, %fd323;
	add.s64 	%rd89, %rd14, %rd86;
	st.global.v2.f64 	[%rd89], {%fd324, %fd325};
$L__BB1_55:
	add.s32 	%r74, %r74, 2;
$L__BB1_56:
	and.b32  	%r67, %r44, 1;
	setp.eq.b32 	%p35, %r67, 1;
	not.pred 	%p36, %p35;
	@%p36 bra 	$L__BB1_59;
	shl.b32 	%r68, %r74, 7;
	add.s32 	%r37, %r68, %r6;
	setp.ge.s32 	%p37, %r37, %r4;
	@%p37 bra 	$L__BB1_59;
	mul.wide.s32 	%rd90, %r37, 16;
	add.s64 	%rd91, %rd12, %rd90;
	add.s64 	%rd92, %rd13, %rd90;
	ld.global.v2.f64 	{%fd326, %fd327}, [%rd91];
	mul.f64 	%fd328, %fd5, %fd326;
	mul.f64 	%fd329, %fd6, %fd327;
	sub.f64 	%fd330, %fd328, %fd329;
	mul.f64 	%fd331, %fd5, %fd327;
	fma.rn.f64 	%fd332, %fd6, %fd326, %fd331;
	ld.global.v2.f64 	{%fd333, %fd334}, [%rd92];
	add.f64 	%fd335, %fd333, %fd330;
	add.f64 	%fd336, %fd332, %fd334;
	add.s64 	%rd93, %rd14, %rd90;
	st.global.v2.f64 	[%rd93], {%fd335, %fd336};
$L__BB1_59:
	ret;

}
	// .globl	_ZN3cub18CUB_300001_SM_10006detail9transform16transform_kernelINS2_10policy_hubILb1EN4cuda3std3__45tupleIJN6thrust24THRUST_300001_SM_1000_NS6detail15normal_iteratorINSA_10device_ptrI7double2EEEESG_EEEE10policy1000El13zaxpy_functorSG_JPSE_SL_EEEvT0_iT1_T2_DpNS2_10kernel_argIT3_EE
.visible .entry _ZN3cub18CUB_300001_SM_10006detail9transform16transform_kernelINS2_10policy_hubILb1EN4cuda3std3__45tupleIJN6thrust24THRUST_300001_SM_1000_NS6detail15normal_iteratorINSA_10device_ptrI7double2EEEESG_EEEE10policy1000El13zaxpy_functorSG_JPSE_SL_EEEvT0_iT1_T2_DpNS2_10kernel_argIT3_EE(
	.param .u64 _ZN3cub18CUB_300001_SM_10006detail9transform16transform_kernelINS2_10policy_hubILb1EN4cuda3std3__45tupleIJN6thrust24THRUST_300001_SM_1000_NS6detail15normal_iteratorINSA_10device_ptrI7double2EEEESG_EEEE10policy1000El13zaxpy_functorSG_JPSE_SL_EEEvT0_iT1_T2_DpNS2_10kernel_argIT3_EE_param_0,
	.param .u32 _ZN3cub18CUB_300001_SM_10006detail9transform16transform_kernelINS2_10policy_hubILb1EN4cuda3std3__45tupleIJN6thrust24THRUST_300001_SM_1000_NS6detail15normal_iteratorINSA_10device_ptrI7double2EEEESG_EEEE10policy1000El13zaxpy_functorSG_JPSE_SL_EEEvT0_iT1_T2_DpNS2_10kernel_argIT3_EE_param_1,
	.param .align 16 .b8 _ZN3cub18CUB_300001_SM_10006detail9transform16transform_kernelINS2_10policy_hubILb1EN4cuda3std3__45tupleIJN6thrust24THRUST_300001_SM_1000_NS6detail15normal_iteratorINSA_10device_ptrI7double2EEEESG_EEEE10policy1000El13zaxpy_functorSG_JPSE_SL_EEEvT0_iT1_T2_DpNS2_10kernel_argIT3_EE_param_2[16],
	.param .align 8 .b8 _ZN3cub18CUB_300001_SM_10006detail9transform16transform_kernelINS2_10policy_hubILb1EN4cuda3std3__45tupleIJN6thrust24THRUST_300001_SM_1000_NS6detail15normal_iteratorINSA_10device_ptrI7double2EEEESG_EEEE10policy1000El13zaxpy_functorSG_JPSE_SL_EEEvT0_iT1_T2_DpNS2_10kernel_argIT3_EE_param_3[8],
	.param .align 8 .b8 _ZN3cub18CUB_300001_SM_10006detail9transform16transform_kernelINS2_10policy_hubILb1EN4cuda3std3__45tupleIJN6thrust24THRUST_300001_SM_1000_NS6detail15normal_iteratorINSA_10device_ptrI7double2EEEESG_EEEE10policy1000El13zaxpy_functorSG_JPSE_SL_EEEvT0_iT1_T2_DpNS2_10kernel_argIT3_EE_param_4[16],
	.param .align 8 .b8 _ZN3cub18CUB_300001_SM_10006detail9transform16transform_kernelINS2_10policy_hubILb1EN4cuda3std3__45tupleIJN6thrust24THRUST_300001_SM_1000_NS6detail15normal_iteratorINSA_10device_ptrI7double2EEEESG_EEEE10policy1000El13zaxpy_functorSG_JPSE_SL_EEEvT0_iT1_T2_DpNS2_10kernel_argIT3_EE_param_5[16]
)
.maxntid 128
{
	.reg .pred 	%p<38>;
	.reg .b32 	%r<77>;
	.reg .b64 	%rd<103>;
	.reg .b64 	%fd<337>;

	ld.param.u64 	%rd30, [_ZN3cub18CUB_300001_SM_10006detail9transform16transform_kernelINS2_10policy_hubILb1EN4cuda3std3__45tupleIJN6thrust24THRUST_300001_SM_1000_NS6detail15normal_iteratorINSA_10device_ptrI7double2EEEESG_EEEE10policy1000El13zaxpy_functorSG_JPSE_SL_EEEvT0_iT1_T2_DpNS2_10kernel_argIT3_EE_param_0];
	ld.param.u64 	%rd28, [_ZN3cub18CUB_300001_SM_10006detail9transform16transform_kernelINS2_10policy_hubILb1EN4cuda3std3__45tupleIJN6thrust24THRUST_300001_SM_1000_NS6detail15normal_iteratorINSA_10device_ptrI7double2EEEESG_EEEE10policy1000El13zaxpy_functorSG_JPSE_SL_EEEvT0_iT1_T2_DpNS2_10kernel_argIT3_EE_param_5];
	ld.param.u64 	%rd26, [_ZN3cub18CUB_300001_SM_10006detail9transform16transform_kernelINS2_10policy_hubILb1EN4cuda3std3__45tupleIJN6thrust24THRUST_300001_SM_1000_NS6detail15normal_iteratorINSA_10device_ptrI7double2EEEESG_EEEE10policy1000El13zaxpy_functorSG_JPSE_SL_EEEvT0_iT1_T2_DpNS2_10kernel_argIT3_EE_param_4];
	ld.param.u64 	%rd31, [_ZN3cub18CUB_300001_SM_10006detail9transform16transform_kernelINS2_10policy_hubILb1EN4cuda3std3__45tupleIJN6thrust24THRUST_300001_SM_1000_NS6detail15normal_iteratorINSA_10device_ptrI7double2EEEESG_EEEE10policy1000El13zaxpy_functorSG_JPSE_SL_EEEvT0_iT1_T2_DpNS2_10kernel_argIT3_EE_param_3];
	ld.param.u32 	%r42, [_ZN3cub18CUB_300001_SM_10006detail9transform16transform_kernelINS2_10policy_hubILb1EN4cuda3std3__45tupleIJN6thrust24THRUST_300001_SM_1000_NS6detail15normal_iteratorINSA_10device_ptrI7double2EEEESG_EEEE10policy1000El13zaxpy_functorSG_JPSE_SL_EEEvT0_iT1_T2_DpNS2_10kernel_argIT3_EE_param_1];
	ld.param.v2.f64 	{%fd5, %fd6}, [_ZN3cub18CUB_300001_SM_10006detail9transform16transform_kernelINS2_10policy_hubILb1EN4cuda3std3__45tupleIJN6thrust24THRUST_300001_SM_1000_NS6detail15normal_iteratorINSA_10device_ptrI7double2EEEESG_EEEE10policy1000El13zaxpy_functorSG_JPSE_SL_EEEvT0_iT1_T2_DpNS2_10kernel_argIT3_EE_param_2];
	cvta.to.global.u64 	%rd1, %rd31;
	cvta.to.global.u64 	%rd2, %rd26;
	cvta.to.global.u64 	%rd3, %rd28;
	shl.b32 	%r1, %r42, 7;
	mov.u32 	%r43, %ctaid.x;
	cvt.u64.u32 	%rd32, %r43;
	cvt.s64.s32 	%rd33, %r1;
	mul.lo.s64 	%rd4, %rd33, %rd32;
	sub.s64 	%rd34, %rd30, %rd4;
	min.s64 	%rd35, %rd34, %rd33;
	cvt.u32.u64 	%r2, %rd35;
	shl.b32 	%r3, %r2, 4;
	mov.u32 	%r4, %tid.x;
	shl.b32 	%r67, %r4, 7;
	setp.ge.s32 	%p1, %r67, %r3;
	@%p1 bra 	$L__BB2_5;
	shl.b64 	%rd5, %rd4, 4;
	add.s64 	%rd36, %rd2, %rd5;
	mul.wide.u32 	%rd6, %r4, 128;
	add.s64 	%rd100, %rd36, %rd6;
	mov.u32 	%r66, %r67;
$L__BB2_2:
	.pragma "nounroll";
	// begin inline asm
	prefetch.global.L2 [%rd100];
	// end inline asm
	add.s32 	%r66, %r66, 16384;
	add.s64 	%rd100, %rd100, 16384;
	setp.lt.s32 	%p2, %r66, %r3;
	@%p2 bra 	$L__BB2_2;
	add.s64 	%rd38, %rd3, %rd5;
	add.s64 	%rd101, %rd38, %rd6;
$L__BB2_4:
	.pragma "nounroll";
	// begin inline asm
	prefetch.global.L2 [%rd101];
	// end inline asm
	add.s32 	%r67, %r67, 16384;
	add.s64 	%rd101, %rd101, 16384;
	setp.lt.s32 	%p3, %r67, %r3;
	@%p3 bra 	$L__BB2_4;
$L__BB2_5:
	shl.b64 	%rd102, %rd4, 4;
	add.s64 	%rd13, %rd2, %rd102;
	add.s64 	%rd14, %rd3, %rd102;
	add.s64 	%rd15, %rd1, %rd102;
	setp.eq.s32 	%p4, %r1, %r2;
	@%p4 bra 	$L__BB2_47;
	setp.lt.s32 	%p5, %r42, 1;
	@%p5 bra 	$L__BB2_59;
	and.b32  	%r10, %r42, 7;
	setp.lt.u32 	%p6, %r42, 8;
	mov.b32 	%r74, 0;
	@%p6 bra 	$L__BB2_26;
	and.b32  	%r74, %r42, 2147483640;
	mov.b32 	%r70, 0;
$L__BB2_9:
	.pragma "nounroll";
	shl.b32 	%r46, %r70, 7;
	add.s32 	%r21, %r46, %r4;
	setp.ge.s32 	%p7, %r21, %r2;
	@%p7 bra 	$L__BB2_11;
	mul.wide.u32 	%rd41, %r21, 16;
	add.s64 	%rd42, %rd13, %rd41;
	add.s64 	%rd43, %rd14, %rd41;
	ld.global.v2.f64 	{%fd7, %fd8}, [%rd42];
	mul.f64 	%fd9, %fd5, %fd7;
	mul.f64 	%fd10, %fd6, %fd8;
	sub.f64 	%fd11, %fd9, %fd10;
	mul.f64 	%fd12, %fd5, %fd8;
	fma.rn.f64 	%fd13, %fd6, %fd7, %fd12;
	ld.global.v2.f64 	{%fd14, %fd15}, [%rd43];
	add.f64 	%fd16, %fd14, %fd11;
	add.f64 	%fd17, %fd13, %fd15;
	add.s64 	%rd44, %rd15, %rd41;
	st.global.v2.f64 	[%rd44], {%fd16, %fd17};
$L__BB2_11:
	add.s32 	%r47, %r21, 128;
	setp.ge.s32 	%p8, %r47, %r2;
	mul.wide.s32 	%rd45, %r47, 16;
	add.s64 	%rd23, %rd13, %rd45;
	add.s64 	%rd24, %rd14, %rd45;
	add.s64 	%rd25, %rd15, %rd45;
	@%p8 bra 	$L__BB2_13;
	ld.global.v2.f64 	{%fd18, %fd19}, [%rd23];
	mul.f64 	%fd20, %fd5, %fd18;
	mul.f64 	%fd21, %fd6, %fd19;
	sub.f64 	%fd22, %fd20, %fd21;
	mul.f64 	%fd23, %fd5, %fd19;
	fma.rn.f64 	%fd24, %fd6, %fd18, %fd23;
	ld.global.v2.f64 	{%fd25, %fd26}, [%rd24];
	add.f64 	%fd27, %fd25, %fd22;
	add.f64 	%fd28, %fd24, %fd26;
	st.global.v2.f64 	[%rd25], {%fd27, %fd28};
$L__BB2_13:
	add.s32 	%r48, %r21, 256;
	setp.ge.s32 	%p9, %r48, %r2;
	@%p9 bra 	$L__BB2_15;
	ld.global.v2.f64 	{%fd29, %fd30}, [%rd23+2048];
	mul.f64 	%fd31, %fd5, %fd29;
	mul.f64 	%fd32, %fd6, %fd30;
	sub.f64 	%fd33, %fd31, %fd32;
	mul.f64 	%fd34, %fd5, %fd30;
	fma.rn.f64 	%fd35, %fd6, %fd29, %fd34;
	ld.global.v2.f64 	{%fd36, %fd37}, [%rd24+2048];
	add.f64 	%fd38, %fd36, %fd33;
	add.f64 	%fd39, %fd35, %fd37;
	st.global.v2.f64 	[%rd25+2048], {%fd38, %fd39};
$L__BB2_15:
	add.s32 	%r49, %r21, 384;
	setp.ge.s32 	%p10, %r49, %r2;
	@%p10 bra 	$L__BB2_17;
	ld.global.v2.f64 	{%fd40, %fd41}, [%rd23+4096];
	mul.f64 	%fd42, %fd5, %fd40;
	mul.f64 	%fd43, %fd6, %fd41;
	sub.f64 	%fd44, %fd42, %fd43;
	mul.f64 	%fd45, %fd5, %fd41;
	fma.rn.f64 	%fd46, %fd6, %fd40, %fd45;
	ld.global.v2.f64 	{%fd47, %fd48}, [%rd24+4096];
	add.f64 	%fd49, %fd47, %fd44;
	add.f64 	%fd50, %fd46, %fd48;
	st.global.v2.f64 	[%rd25+4096], {%fd49, %fd50};
$L__BB2_17:
	add.s32 	%r50, %r21, 512;
	setp.ge.s32 	%p11, %r50, %r2;
	@%p11 bra 	$L__BB2_19;
	ld.global.v2.f64 	{%fd51, %fd52}, [%rd23+6144];
	mul.f64 	%fd53, %fd5, %fd51;
	mul.f64 	%fd54, %fd6, %fd52;
	sub.f64 	%fd55, %fd53, %fd54;
	mul.f64 	%fd56, %fd5, %fd52;
	fma.rn.f64 	%fd57, %fd6, %fd51, %fd56;
	ld.global.v2.f64 	{%fd58, %fd59}, [%rd24+6144];
	add.f64 	%fd60, %fd58, %fd55;
	add.f64 	%fd61, %fd57, %fd59;
	st.global.v2.f64 	[%rd25+6144], {%fd60, %fd61};
$L__BB2_19:
	add.s32 	%r51, %r21, 640;
	setp.ge.s32 	%p12, %r51, %r2;
	@%p12 bra 	$L__BB2_21;
	ld.global.v2.f64 	{%fd62, %fd63}, [%rd23+8192];
	mul.f64 	%fd64, %fd5, %fd62;
	mul.f64 	%fd65, %fd6, %fd63;
	sub.f64 	%fd66, %fd64, %fd65;
	mul.f64 	%fd67, %fd5, %fd63;
	fma.rn.f64 	%fd68, %fd6, %fd62, %fd67;
	ld.global.v2.f64 	{%fd69, %fd70}, [%rd24+8192];
	add.f64 	%fd71, %fd69, %fd66;
	add.f64 	%fd72, %fd68, %fd70;
	st.global.v2.f64 	[%rd25+8192], {%fd71, %fd72};
$L__BB2_21:
	add.s32 	%r52, %r21, 768;
	setp.ge.s32 	%p13, %r52, %r2;
	@%p13 bra 	$L__BB2_23;
	ld.global.v2.f64 	{%fd73, %fd74}, [%rd23+10240];
	mul.f64 	%fd75, %fd5, %fd73;
	mul.f64 	%fd76, %fd6, %fd74;
	sub.f64 	%fd77, %fd75, %fd76;
	mul.f64 	%fd78, %fd5, %fd74;
	fma.rn.f64 	%fd79, %fd6, %fd73, %fd78;
	ld.global.v2.f64 	{%fd80, %fd81}, [%rd24+10240];
	add.f64 	%fd82, %fd80, %fd77;
	add.f64 	%fd83, %fd79, %fd81;
	st.global.v2.f64 	[%rd25+10240], {%fd82, %fd83};
$L__BB2_23:
	add.s32 	%r53, %r21, 896;
	setp.ge.s32 	%p14, %r53, %r2;
	@%p14 bra 	$L__BB2_25;
	ld.global.v2.f64 	{%fd84, %fd85}, [%rd23+12288];
	mul.f64 	%fd86, %fd5, %fd84;
	mul.f64 	%fd87, %fd6, %fd85;
	sub.f64 	%fd88, %fd86, %fd87;
	mul.f64 	%fd89, %fd5, %fd85;
	fma.rn.f64 	%fd90, %fd6, %fd84, %fd89;
	ld.global.v2.f64 	{%fd91, %fd92}, [%rd24+12288];
	add.f64 	%fd93, %fd91, %fd88;
	add.f64 	%fd94, %fd90, %fd92;
	st.global.v2.f64 	[%rd25+12288], {%fd93, %fd94};
$L__BB2_25:
	add.s32 	%r70, %r70, 8;
	setp.eq.s32 	%p15, %r70, %r74;
	@%p15 bra 	$L__BB2_26;
	bra.uni 	$L__BB2_9;
$L__BB2_26:
	setp.eq.s32 	%p16, %r10, 0;
	@%p16 bra 	$L__BB2_59;
	and.b32  	%r30, %r42, 3;
	setp.lt.u32 	%p17, %r10, 4;
	@%p17 bra 	$L__BB2_37;
	shl.b32 	%r54, %r74, 7;
	add.s32 	%r31, %r54, %r4;
	setp.ge.s32 	%p18, %r31, %r2;
	@%p18 bra 	$L__BB2_30;
	mul.wide.s32 	%rd46, %r31, 16;
	add.s64 	%rd47, %rd13, %rd46;
	add.s64 	%rd48, %rd14, %rd46;
	ld.global.v2.f64 	{%fd95, %fd96}, [%rd47];
	mul.f64 	%fd97, %fd5, %fd95;
	mul.f64 	%fd98, %fd6, %fd96;
	sub.f64 	%fd99, %fd97, %fd98;
	mul.f64 	%fd100, %fd5, %fd96;
	fma.rn.f64 	%fd101, %fd6, %fd95, %fd100;
	ld.global.v2.f64 	{%fd102, %fd103}, [%rd48];
	add.f64 	%fd104, %fd102, %fd99;
	add.f64 	%fd105, %fd101, %fd103;
	add.s64 	%rd49, %rd15, %rd46;
	st.global.v2.f64 	[%rd49], {%fd104, %fd105};
$L__BB2_30:
	add.s32 	%r32, %r31, 128;
	setp.ge.s32 	%p19, %r32, %r2;
	@%p19 bra 	$L__BB2_32;
	mul.wide.s32 	%rd50, %r32, 16;
	add.s64 	%rd51, %rd13, %rd50;
	add.s64 	%rd52, %rd14, %rd50;
	ld.global.v2.f64 	{%fd106, %fd107}, [%rd51];
	mul.f64 	%fd108, %fd5, %fd106;
	mul.f64 	%fd109, %fd6, %fd107;
	sub.f64 	%fd110, %fd108, %fd109;
	mul.f64 	%fd111, %fd5, %fd107;
	fma.rn.f64 	%fd112, %fd6, %fd106, %fd111;
	ld.global.v2.f64 	{%fd113, %fd114}, [%rd52];
	add.f64 	%fd115, %fd113, %fd110;
	add.f64 	%fd116, %fd112, %fd114;
	add.s64 	%rd53, %rd15, %rd50;
	st.global.v2.f64 	[%rd53], {%fd115, %fd116};
$L__BB2_32:
	add.s32 	%r33, %r31, 256;
	setp.ge.s32 	%p20, %r33, %r2;
	@%p20 bra 	$L__BB2_34;
	mul.wide.s32 	%rd54, %r33, 16;
	add.s64 	%rd55, %rd13, %rd54;
	add.s64 	%rd56, %rd14, %rd54;
	ld.global.v2.f64 	{%fd117, %fd118}, [%rd55];
	mul.f64 	%fd119, %fd5, %fd117;
	mul.f64 	%fd120, %fd6, %fd118;
	sub.f64 	%fd121, %fd119, %fd120;
	mul.f64 	%fd122, %fd5, %fd118;
	fma.rn.f64 	%fd123, %fd6, %fd117, %fd122;
	ld.global.v2.f64 	{%fd124, %fd125}, [%rd56];
	add.f64 	%fd126, %fd124, %fd121;
	add.f64 	%fd127, %fd123, %fd125;
	add.s64 	%rd57, %rd15, %rd54;
	st.global.v2.f64 	[%rd57], {%fd126, %fd127};
$L__BB2_34:
	add.s32 	%r34, %r31, 384;
	setp.ge.s32 	%p21, %r34, %r2;
	@%p21 bra 	$L__BB2_36;
	mul.wide.s32 	%rd58, %r34, 16;
	add.s64 	%rd59, %rd13, %rd58;
	add.s64 	%rd60, %rd14, %rd58;
	ld.global.v2.f64 	{%fd128, %fd129}, [%rd59];
	mul.f64 	%fd130, %fd5, %fd128;
	mul.f64 	%fd131, %fd6, %fd129;
	sub.f64 	%fd132, %fd130, %fd131;
	mul.f64 	%fd133, %fd5, %fd129;
	fma.rn.f64 	%fd134, %fd6, %fd128, %fd133;
	ld.global.v2.f64 	{%fd135, %fd136}, [%rd60];
	add.f64 	%fd137, %fd135, %fd132;
	add.f64 	%fd138, %fd134, %fd136;
	add.s64 	%rd61, %rd15, %rd58;
	st.global.v2.f64 	[%rd61], {%fd137, %fd138};
$L__BB2_36:
	add.s32 	%r74, %r74, 4;
$L__BB2_37:
	setp.eq.s32 	%p22, %r30, 0;
	@%p22 bra 	$L__BB2_59;
	setp.eq.s32 	%p23, %r30, 1;
	@%p23 bra 	$L__BB2_44;
	shl.b32 	%r55, %r74, 7;
	add.s32 	%r37, %r55, %r4;
	setp.ge.s32 	%p24, %r37, %r2;
	@%p24 bra 	$L__BB2_41;
	mul.wide.s32 	%rd62, %r37, 16;
	add.s64 	%rd63, %rd13, %rd62;
	add.s64 	%rd64, %rd14, %rd62;
	ld.global.v2.f64 	{%fd139, %fd140}, [%rd63];
	mul.f64 	%fd141, %fd5, %fd139;
	mul.f64 	%fd142, %fd6, %fd140;
	sub.f64 	%fd143, %fd141, %fd142;
	mul.f64 	%fd144, %fd5, %fd140;
	fma.rn.f64 	%fd145, %fd6, %fd139, %fd144;
	ld.global.v2.f64 	{%fd146, %fd147}, [%rd64];
	add.f64 	%fd148, %fd146, %fd143;
	add.f64 	%fd149, %fd145, %fd147;
	add.s64 	%rd65, %rd15, %rd62;
	st.global.v2.f64 	[%rd65], {%fd148, %fd149};
$L__BB2_41:
	add.s32 	%r38, %r37, 128;
	setp.ge.s32 	%p25, %r38, %r2;
	@%p25 bra 	$L__BB2_43;
	mul.wide.s32 	%rd66, %r38, 16;
	add.s64 	%rd67, %rd13, %rd66;
	add.s64 	%rd68, %rd14, %rd66;
	ld.global.v2.f64 	{%fd150, %fd151}, [%rd67];
	mul.f64 	%fd152, %fd5, %fd150;
	mul.f64 	%fd153, %fd6, %fd151;
	sub.f64 	%fd154, %fd152, %fd153;
	mul.f64 	%fd155, %fd5, %fd151;
	fma.rn.f64 	%fd156, %fd6, %fd150, %fd155;
	ld.global.v2.f64 	{%fd157, %fd158}, [%rd68];
	add.f64 	%fd159, %fd157, %fd154;
	add.f64 	%fd160, %fd156, %fd158;
	add.s64 	%rd69, %rd15, %rd66;
	st.global.v2.f64 	[%rd69], {%fd159, %fd160};
$L__BB2_43:
	add.s32 	%r74, %r74, 2;
$L__BB2_44:
	and.b32  	%r56, %r42, 1;
	setp.eq.b32 	%p26, %r56, 1;
	not.pred 	%p27, %p26;
	@%p27 bra 	$L__BB2_59;
	shl.b32 	%r57, %r74, 7;
	add.s32 	%r41, %r57, %r4;
	setp.ge.s32 	%p28, %r41, %r2;
	@%p28 bra 	$L__BB2_59;
	mul.wide.s32 	%rd70, %r41, 16;
	add.s64 	%rd71, %rd13, %rd70;
	add.s64 	%rd72, %rd14, %rd70;
	ld.global.v2.f64 	{%fd161, %fd162}, [%rd71];
	mul.f64 	%fd163, %fd5, %fd161;
	mul.f64 	%fd164, %fd6, %fd162;
	sub.f64 	%fd165, %fd163, %fd164;
	mul.f64 	%fd166, %fd5, %fd162;
	fma.rn.f64 	%fd167, %fd6, %fd161, %fd166;
	ld.global.v2.f64 	{%fd168, %fd169}, [%rd72];
	add.f64 	%fd170, %fd168, %fd165;
	add.f64 	%fd171, %fd167, %fd169;
	add.s64 	%rd73, %rd15, %rd70;
	st.global.v2.f64 	[%rd73], {%fd170, %fd171};
	bra.uni 	$L__BB2_59;
$L__BB2_47:
	setp.lt.s32 	%p29, %r42, 1;
	@%p29 bra 	$L__BB2_59;
	and.b32  	%r12, %r42, 7;
	setp.lt.u32 	%p30, %r42, 8;
	mov.b32 	%r72, 0;
	@%p30 bra 	$L__BB2_51;
	and.b32  	%r72, %r42, 2147483640;
	neg.s32 	%r69, %r72;
	mul.wide.u32 	%rd74, %r4, 16;
	add.s64 	%rd16, %rd1, %rd74;
	add.s64 	%rd75, %rd102, 6144;
	add.s64 	%rd18, %rd2, %rd75;
	add.s32 	%r68, %r4, 128;
	add.s64 	%rd19, %rd3, %rd75;
	add.s64 	%rd20, %rd1, %rd75;
$L__BB2_50:
	.pragma "nounroll";
	mul.wide.s32 	%rd76, %r68, 16;
	add.s64 	%rd77, %rd18, %rd76;
	add.s64 	%rd78, %rd19, %rd76;
	add.s64 	%rd79, %rd20, %rd76;
	cvta.to.global.u64 	%rd80, %rd26;
	mul.wide.u32 	%rd81, %r4, 16;
	add.s64 	%rd82, %rd80, %rd81;
	add.s64 	%rd83, %rd82, %rd102;
	cvta.to.global.u64 	%rd84, %rd28;
	add.s64 	%rd85, %rd84, %rd81;
	add.s64 	%rd86, %rd85, %rd102;
	ld.global.v2.f64 	{%fd172, %fd173}, [%rd83];
	mul.f64 	%fd174, %fd5, %fd172;
	mul.f64 	%fd175, %fd6, %fd173;
	sub.f64 	%fd176, %fd174, %fd175;
	mul.f64 	%fd177, %fd5, %fd173;
	fma.rn.f64 	%fd178, %fd6, %fd172, %fd177;
	ld.global.v2.f64 	{%fd179, %fd180}, [%rd86];
	add.f64 	%fd181, %fd179, %fd176;
	add.f64 	%fd182, %fd178, %fd180;
	add.s64 	%rd87, %rd16, %rd102;
	st.global.v2.f64 	[%rd87], {%fd181, %fd182};
	ld.global.v2.f64 	{%fd183, %fd184}, [%rd77+-6144];
	mul.f64 	%fd185, %fd5, %fd183;
	mul.f64 	%fd186, %fd6, %fd184;
	sub.f64 	%fd187, %fd185, %fd186;
	mul.f64 	%fd188, %fd5, %fd184;
	fma.rn.f64 	%fd189, %fd6, %fd183, %fd188;
	ld.global.v2.f64 	{%fd190, %fd191}, [%rd78+-6144];
	add.f64 	%fd192, %fd190, %fd187;
	add.f64 	%fd193, %fd189, %fd191;
	st.global.v2.f64 	[%rd79+-6144], {%fd192, %fd193};
	ld.global.v2.f64 	{%fd194, %fd195}, [%rd77+-4096];
	mul.f64 	%fd196, %fd5, %fd194;
	mul.f64 	%fd197, %fd6, %fd195;
	sub.f64 	%fd198, %fd196, %fd197;
	mul.f64 	%fd199, %fd5, %fd195;
	fma.rn.f64 	%fd200, %fd6, %fd194, %fd199;
	ld.global.v2.f64 	{%fd201, %fd202}, [%rd78+-4096];
	add.f64 	%fd203, %fd201, %fd198;
	add.f64 	%fd204, %fd200, %fd202;
	st.global.v2.f64 	[%rd79+-4096], {%fd203, %fd204};
	ld.global.v2.f64 	{%fd205, %fd206}, [%rd77+-2048];
	mul.f64 	%fd207, %fd5, %fd205;
	mul.f64 	%fd208, %fd6, %fd206;
	sub.f64 	%fd209, %fd207, %fd208;
	mul.f64 	%fd210, %fd5, %fd206;
	fma.rn.f64 	%fd211, %fd6, %fd205, %fd210;
	ld.global.v2.f64 	{%fd212, %fd213}, [%rd78+-2048];
	add.f64 	%fd214, %fd212, %fd209;
	add.f64 	%fd215, %fd211, %fd213;
	st.global.v2.f64 	[%rd79+-2048], {%fd214, %fd215};
	ld.global.v2.f64 	{%fd216, %fd217}, [%rd77];
	mul.f64 	%fd218, %fd5, %fd216;
	mul.f64 	%fd219, %fd6, %fd217;
	sub.f64 	%fd220, %fd218, %fd219;
	mul.f64 	%fd221, %fd5, %fd217;
	fma.rn.f64 	%fd222, %fd6, %fd216, %fd221;
	ld.global.v2.f64 	{%fd223, %fd224}, [%rd78];
	add.f64 	%fd225, %fd223, %fd220;
	add.f64 	%fd226, %fd222, %fd224;
	st.global.v2.f64 	[%rd79], {%fd225, %fd226};
	ld.global.v2.f64 	{%fd227, %fd228}, [%rd77+2048];
	mul.f64 	%fd229, %fd5, %fd227;
	mul.f64 	%fd230, %fd6, %fd228;
	sub.f64 	%fd231, %fd229, %fd230;
	mul.f64 	%fd232, %fd5, %fd228;
	fma.rn.f64 	%fd233, %fd6, %fd227, %fd232;
	ld.global.v2.f64 	{%fd234, %fd235}, [%rd78+2048];
	add.f64 	%fd236, %fd234, %fd231;
	add.f64 	%fd237, %fd233, %fd235;
	st.global.v2.f64 	[%rd79+2048], {%fd236, %fd237};
	ld.global.v2.f64 	{%fd238, %fd239}, [%rd77+4096];
	mul.f64 	%fd240, %fd5, %fd238;
	mul.f64 	%fd241, %fd6, %fd239;
	sub.f64 	%fd242, %fd240, %fd241;
	mul.f64 	%fd243, %fd5, %fd239;
	fma.rn.f64 	%fd244, %fd6, %fd238, %fd243;
	ld.global.v2.f64 	{%fd245, %fd246}, [%rd78+4096];
	add.f64 	%fd247, %fd245, %fd242;
	add.f64 	%fd248, %fd244, %fd246;
	st.global.v2.f64 	[%rd79+4096], {%fd247, %fd248};
	ld.global.v2.f64 	{%fd249, %fd250}, [%rd77+6144];
	mul.f64 	%fd251, %fd5, %fd249;
	mul.f64 	%fd252, %fd6, %fd250;
	sub.f64 	%fd253, %fd251, %fd252;
	mul.f64 	%fd254, %fd5, %fd250;
	fma.rn.f64 	%fd255, %fd6, %fd249, %fd254;
	ld.global.v2.f64 	{%fd256, %fd257}, [%rd78+6144];
	add.f64 	%fd258, %fd256, %fd253;
	add.f64 	%fd259, %fd255, %fd257;
	st.global.v2.f64 	[%rd79+6144], {%fd258, %fd259};
	add.s32 	%r69, %r69, 8;
	add.s64 	%rd102, %rd102, 16384;
	add.s32 	%r68, %r68, 1024;
	setp.eq.s32 	%p31, %r69, 0;
	@%p31 bra 	$L__BB2_51;
	bra.uni 	$L__BB2_50;
$L__BB2_51:
	setp.eq.s32 	%p32, %r12, 0;
	@%p32 bra 	$L__BB2_59;
	and.b32  	%r24, %r42, 3;
	setp.lt.u32 	%p33, %r12, 4;
	@%p33 bra 	$L__BB2_54;
	shl.b32 	%r59, %r72, 7;
	add.s32 	%r60, %r59, %r4;
	mul.wide.s32 	%rd88, %r60, 16;
	add.s64 	%rd89, %rd13, %rd88;
	add.s64 	%rd90, %rd14, %rd88;
	ld.global.v2.f64 	{%fd260, %fd261}, [%rd89];
	mul.f64 	%fd262, %fd5, %fd260;
	mul.f64 	%fd263, %fd6, %fd261;
	sub.f64 	%fd264, %fd262, %fd263;
	mul.f64 	%fd265, %fd5, %fd261;
	fma.rn.f64 	%fd266, %fd6, %fd260, %fd265;
	ld.global.v2.f64 	{%fd267, %fd268}, [%rd90];
	add.f64 	%fd269, %fd267, %fd264;
	add.f64 	%fd270, %fd266, %fd268;
	add.s64 	%rd91, %rd15, %rd88;
	st.global.v2.f64 	[%rd91], {%fd269, %fd270};
	ld.global.v2.f64 	{%fd271, %fd272}, [%rd89+2048];
	mul.f64 	%fd273, %fd5, %fd271;
	mul.f64 	%fd274, %fd6, %fd272;
	sub.f64 	%fd275, %fd273, %fd274;
	mul.f64 	%fd276, %fd5, %fd272;
	fma.rn.f64 	%fd277, %fd6, %fd271, %fd276;
	ld.global.v2.f64 	{%fd278, %fd279}, [%rd90+2048];
	add.f64 	%fd280, %fd278, %fd275;
	add.f64 	%fd281, %fd277, %fd279;
	st.global.v2.f64 	[%rd91+2048], {%fd280, %fd281};
	ld.global.v2.f64 	{%fd282, %fd283}, [%rd89+4096];
	mul.f64 	%fd284, %fd5, %fd282;
	mul.f64 	%fd285, %fd6, %fd283;
	sub.f64 	%fd286, %fd284, %fd285;
	mul.f64 	%fd287, %fd5, %fd283;
	fma.rn.f64 	%fd288, %fd6, %fd282, %fd287;
	ld.global.v2.f64 	{%fd289, %fd290}, [%rd90+4096];
	add.f64 	%fd291, %fd289, %fd286;
	add.f64 	%fd292, %fd288, %fd290;
	st.global.v2.f64 	[%rd91+4096], {%fd291, %fd292};
	ld.global.v2.f64 	{%fd293, %fd294}, [%rd89+6144];
	mul.f64 	%fd295, %fd5, %fd293;
	mul.f64 	%fd296, %fd6, %fd294;
	sub.f64 	%fd297, %fd295, %fd296;
	mul.f64 	%fd298, %fd5, %fd294;
	fma.rn.f64 	%fd299, %fd6, %fd293, %fd298;
	ld.global.v2.f64 	{%fd300, %fd301}, [%rd90+6144];
	add.f64 	%fd302, %fd300, %fd297;
	add.f64 	%fd303, %fd299, %fd301;
	st.global.v2.f64 	[%rd91+6144], {%fd302, %fd303};
	add.s32 	%r72, %r72, 4;
$L__BB2_54:
	setp.eq.s32 	%p34, %r24, 0;
	@%p34 bra 	$L__BB2_59;
	setp.eq.s32 	%p35, %r24, 1;
	@%p35 bra 	$L__BB2_57;
	shl.b32 	%r61, %r72, 7;
	add.s32 	%r62, %r61, %r4;
	mul.wide.s32 	%rd92, %r62, 16;
	add.s64 	%rd93, %rd13, %rd92;
	add.s64 	%rd94, %rd14, %rd92;
	ld.global.v2.f64 	{%fd304, %fd305}, [%rd93];
	mul.f64 	%fd306, %fd5, %fd304;
	mul.f64 	%fd307, %fd6, %fd305;
	sub.f64 	%fd308, %fd306, %fd307;
	mul.f64 	%fd309, %fd5, %fd305;
	fma.rn.f64 	%fd310, %fd6, %fd304, %fd309;
	ld.global.v2.f64 	{%fd311, %fd312}, [%rd94];
	add.f64 	%fd313, %fd311, %fd308;
	add.f64 	%fd314, %fd310, %fd312;
	add.s64 	%rd95, %rd15, %rd92;
	st.global.v2.f64 	[%rd95], {%fd313, %fd314};
	ld.global.v2.f64 	{%fd315, %fd316}, [%rd93+2048];
	mul.f64 	%fd317, %fd5, %fd315;
	mul.f64 	%fd318, %fd6, %fd316;
	sub.f64 	%fd319, %fd317, %fd318;
	mul.f64 	%fd320, %fd5, %fd316;
	fma.rn.f64 	%fd321, %fd6, %fd315, %fd320;
	ld.global.v2.f64 	{%fd322, %fd323}, [%rd94+2048];
	add.f64 	%fd324, %fd322, %fd319;
	add.f64 	%fd325, %fd321, %fd323;
	st.global.v2.f64 	[%rd95+2048], {%fd324, %fd325};
	add.s32 	%r72, %r72, 2;
$L__BB2_57:
	and.b32  	%r63, %r42, 1;
	setp.eq.b32 	%p36, %r63, 1;
	not.pred 	%p37, %p36;
	@%p37 bra 	$L__BB2_59;
	shl.b32 	%r64, %r72, 7;
	add.s32 	%r65, %r64, %r4;
	mul.wide.s32 	%rd96, %r65, 16;
	add.s64 	%rd97, %rd13, %rd96;
	add.s64 	%rd98, %rd14, %rd96;
	ld.global.v2.f64 	{%fd326, %fd327}, [%rd97];
	mul.f64 	%fd328, %fd5, %fd326;
	mul.f64 	%fd329, %fd6, %fd327;
	sub.f64 	%fd330, %fd328, %fd329;
	mul.f64 	%fd331, %fd5, %fd327;
	fma.rn.f64 	%fd332, %fd6, %fd326, %fd331;
	ld.global.v2.f64 	{%fd333, %fd334}, [%rd98];
	add.f64 	%fd335, %fd333, %fd330;
	add.f64 	%fd336, %fd332, %fd334;
	add.s64 	%rd99, %rd15, %rd96;
	st.global.v2.f64 	[%rd99], {%fd335, %fd336};
$L__BB2_59:
	ret;

}
	// .globl	_ZN3cub18CUB_300001_SM_10006detail8for_each13static_kernelINS2_12policy_hub_t12policy_500_tEmN6thrust24THRUST_300001_SM_1000_NS8cuda_cub20__uninitialized_fill7functorINS7_10device_ptrI7double2EESC_EEEEvT0_T1_
.visible .entry _ZN3cub18CUB_300001_SM_10006detail8for_each13static_kernelINS2_12policy_hub_t12policy_500_tEmN6thrust24THRUST_300001_SM_1000_NS8cuda_cub20__uninitialized_fill7functorINS7_10device_ptrI7double2EESC_EEEEvT0_T1_(
	.param .u64 _ZN3cub18CUB_300001_SM_10006detail8for_each13static_kernelINS2_12policy_hub_t12policy_500_tEmN6thrust24THRUST_300001_SM_1000_NS8cuda_cub20__uninitialized_fill7functorINS7_10device_ptrI7double2EESC_EEEEvT0_T1__param_0,
	.param .align 16 .b8 _ZN3cub18CUB_300001_SM_10006detail8for_each13static_kernelINS2_12policy_hub_t12policy_500_tEmN6thrust24THRUST_300001_SM_1000_NS8cuda_cub20__uninitialized_fill7functorINS7_10device_ptrI7double2EESC_EEEEvT0_T1__param_1[32]
)
.maxntid 256
{
	.reg .pred 	%p<4>;
	.reg .b16 	%rs<9>;
	.reg .b32 	%r<15>;
	.reg .b64 	%rd<16>;
	.reg .b64 	%fd<5>;

	ld.param.u64 	%rd4, [_ZN3cub18CUB_300001_SM_10006detail8for_each13static_kernelINS2_12policy_hub_t12policy_500_tEmN6thrust24THRUST_300001_SM_1000_NS8cuda_cub20__uninitialized_fill7functorINS7_10device_ptrI7double2EESC_EEEEvT0_T1__param_1];
	ld.param.u64 	%rd5, [_ZN3cub18CUB_300001_SM_10006detail8for_each13static_kernelINS2_12policy_hub_t12policy_500_tEmN6thrust24THRUST_300001_SM_1000_NS8cuda_cub20__uninitialized_fill7functorINS7_10device_ptrI7double2EESC_EEEEvT0_T1__param_0];
	ld.param.v2.f64 	{%fd3, %fd4}, [_ZN3cub18CUB_300001_SM_10006detail8for_each13static_kernelINS2_12policy_hub_t12policy_500_tEmN6thrust24THRUST_300001_SM_1000_NS8cuda_cub20__uninitialized_fill7functorINS7_10device_ptrI7double2EESC_EEEEvT0_T1__param_1+16];
	mov.u32 	%r12, %ctaid.x;
	mul.wide.u32 	%rd1, %r12, 512;
	sub.s64 	%rd2, %rd5, %rd1;
	setp.lt.u64 	%p1, %rd2, 512;
	@%p1 bra 	$L__BB3_2;
	mov.u32 	%r14, %tid.x;
	cvta.to.global.u64 	%rd11, %rd4;
	cvt.u64.u32 	%rd12, %r14;
	add.s64 	%rd13, %rd1, %rd12;
	shl.b64 	%rd14, %rd13, 4;
	add.s64 	%rd15, %rd11, %rd14;
	st.global.v2.f64 	[%rd15], {%fd3, %fd4};
	st.global.v2.f64 	[%rd15+4096], {%fd3, %fd4};
	bra.uni 	$L__BB3_6;
$L__BB3_2:
	cvta.to.global.u64 	%rd6, %rd4;
	mov.u32 	%r1, %tid.x;
	cvt.u64.u32 	%rd7, %r1;
	setp.le.u64 	%p2, %rd2, %rd7;
	add.s64 	%rd8, %rd1, %rd7;
	shl.b64 	%rd9, %rd8, 4;
	add.s64 	%rd3, %rd6, %rd9;
	@%p2 bra 	$L__BB3_4;
	st.global.v2.f64 	[%rd3], {%fd3, %fd4};
$L__BB3_4:
	add.s32 	%r13, %r1, 256;
	cvt.u64.u32 	%rd10, %r13;
	setp.le.u64 	%p3, %rd2, %rd10;
	@%p3 bra 	$L__BB3_6;
	st.global.v2.f64 	[%rd3+4096], {%fd3, %fd4};
$L__BB3_6:
	ret;

}
	// .globl	_ZN3cub18CUB_300001_SM_10006detail8for_each13static_kernelINS2_12policy_hub_t12policy_500_tElN6thrust24THRUST_300001_SM_1000_NS8cuda_cub6__fill7functorINS7_6detail15normal_iteratorINS7_10device_ptrI7double2EEEESE_EEEEvT0_T1_
.visible .entry _ZN3cub18CUB_300001_SM_10006detail8for_each13static_kernelINS2_12policy_hub_t12policy_500_tElN6thrust24THRUST_300001_SM_1000_NS8cuda_cub6__fill7functorINS7_6detail15normal_iteratorINS7_10device_ptrI7double2EEEESE_EEEEvT0_T1_(
	.param .u64 _ZN3cub18CUB_300001_SM_10006detail8for_each13static_kernelINS2_12policy_hub_t12policy_500_tElN6thrust24THRUST_300001_SM_1000_NS8cuda_cub6__fill7functorINS7_6detail15normal_iteratorINS7_10device_ptrI7double2EEEESE_EEEEvT0_T1__param_0,
	.param .align 16 .b8 _ZN3cub18CUB_300001_SM_10006detail8for_each13static_kernelINS2_12policy_hub_t12policy_500_tElN6thrust24THRUST_300001_SM_1000_NS8cuda_cub6__fill7functorINS7_6detail15normal_iteratorINS7_10device_ptrI7double2EEEESE_EEEEvT0_T1__param_1[32]
)
.maxntid 256
{
	.reg .pred 	%p<4>;
	.reg .b16 	%rs<9>;
	.reg .b32 	%r<15>;
	.reg .b64 	%rd<17>;
	.reg .b64 	%fd<5>;

	ld.param.u64 	%rd5, [_ZN3cub18CUB_300001_SM_10006detail8for_each13static_kernelINS2_12policy_hub_t12policy_500_tElN6thrust24THRUST_300001_SM_1000_NS8cuda_cub6__fill7functorINS7_6detail15normal_iteratorINS7_10device_ptrI7double2EEEESE_EEEEvT0_T1__param_1];
	ld.param.u64 	%rd6, [_ZN3cub18CUB_300001_SM_10006detail8for_each13static_kernelINS2_12policy_hub_t12policy_500_tElN6thrust24THRUST_300001_SM_1000_NS8cuda_cub6__fill7functorINS7_6detail15normal_iteratorINS7_10device_ptrI7double2EEEESE_EEEEvT0_T1__param_0];
	ld.param.v2.f64 	{%fd3, %fd4}, [_ZN3cub18CUB_300001_SM_10006detail8for_each13static_kernelINS2_12policy_hub_t12policy_500_tElN6thrust24THRUST_300001_SM_1000_NS8cuda_cub6__fill7functorINS7_6detail15normal_iteratorINS7_10device_ptrI7double2EEEESE_EEEEvT0_T1__param_1+16];
	mov.u32 	%r12, %ctaid.x;
	mul.wide.u32 	%rd1, %r12, 512;
	sub.s64 	%rd2, %rd6, %rd1;
	setp.lt.s64 	%p1, %rd2, 512;
	@%p1 bra 	$L__BB4_2;
	mov.u32 	%r14, %tid.x;
	cvta.to.global.u64 	%rd12, %rd5;
	cvt.u64.u32 	%rd13, %r14;
	add.s64 	%rd14, %rd1, %rd13;
	shl.b64 	%rd15, %rd14, 4;
	add.s64 	%rd16, %rd12, %rd15;
	st.global.v2.f64 	[%rd16], {%fd3, %fd4};
	st.global.v2.f64 	[%rd16+4096], {%fd3, %fd4};
	bra.uni 	$L__BB4_6;
$L__BB4_2:
	cvta.to.global.u64 	%rd7, %rd5;
	mov.u32 	%r1, %tid.x;
	cvt.s64.s32 	%rd3, %rd2;
	cvt.u64.u32 	%rd8, %r1;
	setp.le.s64 	%p2, %rd3, %rd8;
	add.s64 	%rd9, %rd1, %rd8;
	shl.b64 	%rd10, %rd9, 4;
	add.s64 	%rd4, %rd7, %rd10;
	@%p2 bra 	$L__BB4_4;
	st.global.v2.f64 	[%rd4], {%fd3, %fd4};
$L__BB4_4:
	add.s32 	%r13, %r1, 256;
	cvt.u64.u32 	%rd11, %r13;
	setp.le.s64 	%p3, %rd3, %rd11;
	@%p3 bra 	$L__BB4_6;
	st.global.v2.f64 	[%rd4+4096], {%fd3, %fd4};
$L__BB4_6:
	ret;

}


// ===== COMPILED SASS (sm_100) =====

	.target	sm_100

	.elftype	@"ET_EXEC"


//--------------------- .note.nv.tkinfo           --------------------------
	.section	.note.nv.tkinfo,"",@"SHT_NOTE"
	.sectionflags	@"SHF_NOTE_NV_TKINFO"
	.tkinfo
        /*0018*/ 	.word	0x00000002
        /*0030*/ 	.string	""
        /*0030*/ 	.string	"ptxas"
        /*0030*/ 	.string	"Cuda compilation tools, release 13.0, V13.0.88"
        /*0030*/ 	.string	"Build cuda_13.0.r13.0/compiler.36424714_0"
        /*0030*/ 	.string	"-arch sm_100 -m 64 "



//--------------------- .note.nv.cuinfo           --------------------------
	.section	.note.nv.cuinfo,"",@"SHT_NOTE"
	.sectionflags	@"SHF_NOTE_NV_CUINFO"
        /*0018*/ 	.short	0x0002
        /*001a*/ 	.short	0x0064
        /*001c*/ 	.short	0x0082
	.zero		2


//--------------------- .nv.info                  --------------------------
	.section	.nv.info,"",@"SHT_CUDA_INFO"
	.align	4


	//----- nvinfo : EIATTR_REGCOUNT
	.align		4
        /*0000*/ 	.byte	0x04, 0x2f
        /*0002*/ 	.short	(.L_44 - .L_43)
	.align		4
.L_43:
        /*0004*/ 	.word	index@(_ZN3cub18CUB_300001_SM_10006detail11EmptyKernelIvEEvv)
        /*0008*/ 	.word	0x00000004


	//----- nvinfo : EIATTR_FRAME_SIZE
	.align		4
.L_44:
        /*000c*/ 	.byte	0x04, 0x11
        /*000e*/ 	.short	(.L_46 - .L_45)
	.align		4
.L_45:
        /*0010*/ 	.word	index@(_ZN3cub18CUB_300001_SM_10006detail11EmptyKernelIvEEvv)
        /*0014*/ 	.word	0x00000000


	//----- nvinfo : EIATTR_REGCOUNT
	.align		4
.L_46:
        /*0018*/ 	.byte	0x04, 0x2f
        /*001a*/ 	.short	(.L_48 - .L_47)
	.align		4
.L_47:
        /*001c*/ 	.word	index@(_ZN3cub18CUB_300001_SM_10006detail9transform16transform_kernelINS2_10policy_hubILb1EN4cuda3std3__45tupleIJN6thrust24THRUST_300001_SM_1000_NS6detail15normal_iteratorINSA_10device_ptrI7double2EEEESG_EEEE10policy1000Ei13zaxpy_functorSG_JPSE_SL_EEEvT0_iT1_T2_DpNS2_10kernel_argIT3_EE)
        /*0020*/ 	.word	0x00000020


	//----- nvinfo : EIATTR_FRAME_SIZE
	.align		4
.L_48:
        /*0024*/ 	.byte	0x04, 0x11
        /*0026*/ 	.short	(.L_50 - .L_49)
	.align		4
.L_49:
        /*0028*/ 	.word	index@(_ZN3cub18CUB_300001_SM_10006detail9transform16transform_kernelINS2_10policy_hubILb1EN4cuda3std3__45tupleIJN6thrust24THRUST_300001_SM_1000_NS6detail15normal_iteratorINSA_10device_ptrI7double2EEEESG_EEEE10policy1000Ei13zaxpy_functorSG_JPSE_SL_EEEvT0_iT1_T2_DpNS2_10kernel_argIT3_EE)
        /*002c*/ 	.word	0x00000000


	//----- nvinfo : EIATTR_REGCOUNT
	.align		4
.L_50:
        /*0030*/ 	.byte	0x04, 0x2f
        /*0032*/ 	.short	(.L_52 - .L_51)
	.align		4
.L_51:
        /*0034*/ 	.word	index@(_ZN3cub18CUB_300001_SM_10006detail9transform16transform_kernelINS2_10policy_hubILb1EN4cuda3std3__45tupleIJN6thrust24THRUST_300001_SM_1000_NS6detail15normal_iteratorINSA_10device_ptrI7double2EEEESG_EEEE10policy1000El13zaxpy_functorSG_JPSE_SL_EEEvT0_iT1_T2_DpNS2_10kernel_argIT3_EE)
        /*0038*/ 	.word	0x00000020


	//----- nvinfo : EIATTR_FRAME_SIZE
	.align		4
.L_52:
        /*003c*/ 	.byte	0x04, 0x11
        /*003e*/ 	.short	(.L_54 - .L_53)
	.align		4
.L_53:
        /*0040*/ 	.word	index@(_ZN3cub18CUB_300001_SM_10006detail9transform16transform_kernelINS2_10policy_hubILb1EN4cuda3std3__45tupleIJN6thrust24THRUST_300001_SM_1000_NS6detail15normal_iteratorINSA_10device_ptrI7double2EEEESG_EEEE10policy1000El13zaxpy_functorSG_JPSE_SL_EEEvT0_iT1_T2_DpNS2_10kernel_argIT3_EE)
        /*0044*/ 	.word	0x00000000


	//----- nvinfo : EIATTR_REGCOUNT
	.align		4
.L_54:
        /*0048*/ 	.byte	0x04, 0x2f
        /*004a*/ 	.short	(.L_56 - .L_55)
	.align		4
.L_55:
        /*004c*/ 	.word	index@(_ZN3cub18CUB_300001_SM_10006detail8for_each13static_kernelINS2_12policy_hub_t12policy_500_tEmN6thrust24THRUST_300001_SM_1000_NS8cuda_cub20__uninitialized_fill7functorINS7_10device_ptrI7double2EESC_EEEEvT0_T1_)
        /*0050*/ 	.word	0x0000000b


	//----- nvinfo : EIATTR_FRAME_SIZE
	.align		4
.L_56:
        /*0054*/ 	.byte	0x04, 0x11
        /*0056*/ 	.short	(.L_58 - .L_57)
	.align		4
.L_57:
        /*0058*/ 	.word	index@(_ZN3cub18CUB_300001_SM_10006detail8for_each13static_kernelINS2_12policy_hub_t12policy_500_tEmN6thrust24THRUST_300001_SM_1000_NS8cuda_cub20__uninitialized_fill7functorINS7_10device_ptrI7double2EESC_EEEEvT0_T1_)
        /*005c*/ 	.word	0x00000000


	//----- nvinfo : EIATTR_REGCOUNT
	.align		4
.L_58:
        /*0060*/ 	.byte	0x04, 0x2f
        /*0062*/ 	.short	(.L_60 - .L_59)
	.align		4
.L_59:
        /*0064*/ 	.word	index@(_ZN3cub18CUB_300001_SM_10006detail8for_each13static_kernelINS2_12policy_hub_t12policy_500_tElN6thrust24THRUST_300001_SM_1000_NS8cuda_cub6__fill7functorINS7_6detail15normal_iteratorINS7_10device_ptrI7double2EEEESE_EEEEvT0_T1_)
        /*0068*/ 	.word	0x0000000b


	//----- nvinfo : EIATTR_FRAME_SIZE
	.align		4
.L_60:
        /*006c*/ 	.byte	0x04, 0x11
        /*006e*/ 	.short	(.L_62 - .L_61)
	.align		4
.L_61:
        /*0070*/ 	.word	index@(_ZN3cub18CUB_300001_SM_10006detail8for_each13static_kernelINS2_12policy_hub_t12policy_500_tElN6thrust24THRUST_300001_SM_1000_NS8cuda_cub6__fill7functorINS7_6detail15normal_iteratorINS7_10device_ptrI7double2EEEESE_EEEEvT0_T1_)
        /*0074*/ 	.word	0x00000000


	//----- nvinfo : EIATTR_MIN_STACK_SIZE
	.align		4
.L_62:
        /*0078*/ 	.byte	0x04, 0x12
        /*007a*/ 	.short	(.L_64 - .L_63)
	.align		4
.L_63:
        /*007c*/ 	.word	index@(_ZN3cub18CUB_300001_SM_10006detail8for_each13static_kernelINS2_12policy_hub_t12policy_500_tElN6thrust24THRUST_300001_SM_1000_NS8cuda_cub6__fill7functorINS7_6detail15normal_iteratorINS7_10device_ptrI7double2EEEESE_EEEEvT0_T1_)
        /*0080*/ 	.word	0x00000000


	//----- nvinfo : EIATTR_MIN_STACK_SIZE
	.align		4
.L_64:
        /*0084*/ 	.byte	0x04, 0x12
        /*0086*/ 	.short	(.L_66 - .L_65)
	.align		4
.L_65:
        /*0088*/ 	.word	index@(_ZN3cub18CUB_300001_SM_10006detail8for_each13static_kernelINS2_12policy_hub_t12policy_500_tEmN6thrust24THRUST_300001_SM_1000_NS8cuda_cub20__uninitialized_fill7functorINS7_10device_ptrI7double2EESC_EEEEvT0_T1_)
        /*008c*/ 	.word	0x00000000


	//----- nvinfo : EIATTR_MIN_STACK_SIZE
	.align		4
.L_66:
        /*0090*/ 	.byte	0x04, 0x12
        /*0092*/ 	.short	(.L_68 - .L_67)
	.align		4
.L_67:
        /*0094*/ 	.word	index@(_ZN3cub18CUB_300001_SM_10006detail9transform16transform_kernelINS2_10policy_hubILb1EN4cuda3std3__45tupleIJN6thrust24THRUST_300001_SM_1000_NS6detail15normal_iteratorINSA_10device_ptrI7double2EEEESG_EEEE10policy1000El13zaxpy_functorSG_JPSE_SL_EEEvT0_iT1_T2_DpNS2_10kernel_argIT3_EE)
        /*0098*/ 	.word	0x00000000


	//----- nvinfo : EIATTR_MIN_STACK_SIZE
	.align		4
.L_68:
        /*009c*/ 	.byte	0x04, 0x12
        /*009e*/ 	.short	(.L_70 - .L_69)
	.align		4
.L_69:
        /*00a0*/ 	.word	index@(_ZN3cub18CUB_300001_SM_10006detail9transform16transform_kernelINS2_10policy_hubILb1EN4cuda3std3__45tupleIJN6thrust24THRUST_300001_SM_1000_NS6detail15normal_iteratorINSA_10device_ptrI7double2EEEESG_EEEE10policy1000Ei13zaxpy_functorSG_JPSE_SL_EEEvT0_iT1_T2_DpNS2_10kernel_argIT3_EE)
        /*00a4*/ 	.word	0x00000000


	//----- nvinfo : EIATTR_MIN_STACK_SIZE
	.align		4
.L_70:
        /*00a8*/ 	.byte	0x04, 0x12
        /*00aa*/ 	.short	(.L_72 - .L_71)
	.align		4
.L_71:
        /*00ac*/ 	.word	index@(_ZN3cub18CUB_300001_SM_10006detail11EmptyKernelIvEEvv)
        /*00b0*/ 	.word	0x00000000
.L_72:


//--------------------- .nv.compat                --------------------------
	.section	.nv.compat,"",@"SHT_CUDA_COMPAT_INFO"
	.align	4
        /*0000*/ 	.byte	0x02, 0x09, 0x00, 0x00, 0x02, 0x02, 0x01, 0x00, 0x02, 0x05, 0x05, 0x00, 0x03, 0x07, 0x01, 0x01
        /*0010*/ 	.byte	0x02, 0x03, 0x00, 0x00, 0x02, 0x06, 0x01, 0x00, 0x04, 0x0b, 0x08, 0x00, 0x01, 0x00, 0x00, 0x00
        /*0020*/ 	.byte	0x00, 0x00, 0x00, 0x00


//--------------------- .nv.info._ZN3cub18CUB_300001_SM_10006detail8for_each13static_kernelINS2_12policy_hub_t12policy_500_tElN6thrust24THRUST_300001_SM_1000_NS8cuda_cub6__fill7functorINS7_6detail15normal_iteratorINS7_10device_ptrI7double2EEEESE_EEEEvT0_T1_ --------------------------
	.section	.nv.info._ZN3cub18CUB_300001_SM_10006detail8for_each13static_kernelINS2_12policy_hub_t12policy_500_tElN6thrust24THRUST_300001_SM_1000_NS8cuda_cub6__fill7functorINS7_6detail15normal_iteratorINS7_10device_ptrI7double2EEEESE_EEEEvT0_T1_,"",@"SHT_CUDA_INFO"
	.sectionflags	@""
	.align	4


	//----- nvinfo : EIATTR_CUDA_API_VERSION
	.align		4
        /*0000*/ 	.byte	0x04, 0x37
        /*0002*/ 	.short	(.L_74 - .L_73)
.L_73:
        /*0004*/ 	.word	0x00000082


	//----- nvinfo : EIATTR_KPARAM_INFO
	.align		4
.L_74:
        /*0008*/ 	.byte	0x04, 0x17
        /*000a*/ 	.short	(.L_76 - .L_75)
.L_75:
        /*000c*/ 	.word	0x00000000
        /*0010*/ 	.short	0x0001
        /*0012*/ 	.short	0x0010
        /*0014*/ 	.byte	0x00, 0xf0, 0x81, 0x00


	//----- nvinfo : EIATTR_KPARAM_INFO
	.align		4
.L_76:
        /*0018*/ 	.byte	0x04, 0x17
        /*001a*/ 	.short	(.L_78 - .L_77)
.L_77:
        /*001c*/ 	.word	0x00000000
        /*0020*/ 	.short	0x0000
        /*0022*/ 	.short	0x0000
        /*0024*/ 	.byte	0x00, 0xf0, 0x21, 0x00


	//----- nvinfo : EIATTR_SPARSE_MMA_MASK
	.align		4
.L_78:
        /*0028*/ 	.byte	0x03, 0x50
        /*002a*/ 	.short	0x0000


	//----- nvinfo : EIATTR_MAXREG_COUNT
	.align		4
        /*002c*/ 	.byte	0x03, 0x1b
        /*002e*/ 	.short	0x00ff


	//----- nvinfo : EIATTR_MERCURY_ISA_VERSION
	.align		4
        /*0030*/ 	.byte	0x03, 0x5f
        /*0032*/ 	.short	0x0101


	//----- nvinfo : EIATTR_VRC_CTA_INIT_COUNT
	.align		4
        /*0034*/ 	.byte	0x02, 0x4a
	.zero		1
	.zero		1


	//----- nvinfo : EIATTR_EXIT_INSTR_OFFSETS
	.align		4
        /*0038*/ 	.byte	0x04, 0x1c
        /*003a*/ 	.short	(.L_80 - .L_79)


	//   ....[0]....
.L_79:
        /*003c*/ 	.word	0x00000140


	//   ....[1]....
        /*0040*/ 	.word	0x00000260


	//   ....[2]....
        /*0044*/ 	.word	0x000002a0


	//----- nvinfo : EIATTR_MAX_THREADS
	.align		4
.L_80:
        /*0048*/ 	.byte	0x04, 0x05
        /*004a*/ 	.short	(.L_82 - .L_81)
.L_81:
        /*004c*/ 	.word	0x00000100
        /*0050*/ 	.word	0x00000001
        /*0054*/ 	.word	0x00000001


	//----- nvinfo : EIATTR_CBANK_PARAM_SIZE
	.align		4
.L_82:
        /*0058*/ 	.byte	0x03, 0x19
        /*005a*/ 	.short	0x0030


	//----- nvinfo : EIATTR_PARAM_CBANK
	.align		4
        /*005c*/ 	.byte	0x04, 0x0a
        /*005e*/ 	.short	(.L_84 - .L_83)
	.align		4
.L_83:
        /*0060*/ 	.word	index@(.nv.constant0._ZN3cub18CUB_300001_SM_10006detail8for_each13static_kernelINS2_12policy_hub_t12policy_500_tElN6thrust24THRUST_300001_SM_1000_NS8cuda_cub6__fill7functorINS7_6detail15normal_iteratorINS7_10device_ptrI7double2EEEESE_EEEEvT0_T1_)
        /*0064*/ 	.short	0x0380
        /*0066*/ 	.short	0x0030


	//----- nvinfo : EIATTR_SW_WAR
	.align		4
.L_84:
        /*0068*/ 	.byte	0x04, 0x36
        /*006a*/ 	.short	(.L_86 - .L_85)
.L_85:
        /*006c*/ 	.word	0x00000008
.L_86:


//--------------------- .nv.info._ZN3cub18CUB_300001_SM_10006detail8for_each13static_kernelINS2_12policy_hub_t12policy_500_tEmN6thrust24THRUST_300001_SM_1000_NS8cuda_cub20__uninitialized_fill7functorINS7_10device_ptrI7double2EESC_EEEEvT0_T1_ --------------------------
	.section	.nv.info._ZN3cub18CUB_300001_SM_10006detail8for_each13static_kernelINS2_12policy_hub_t12policy_500_tEmN6thrust24THRUST_300001_SM_1000_NS8cuda_cub20__uninitialized_fill7functorINS7_10device_ptrI7double2EESC_EEEEvT0_T1_,"",@"SHT_CUDA_INFO"
	.sectionflags	@""
	.align	4


	//----- nvinfo : EIATTR_CUDA_API_VERSION
	.align		4
        /*0000*/ 	.byte	0x04, 0x37
        /*0002*/ 	.short	(.L_88 - .L_87)
.L_87:
        /*0004*/ 	.word	0x00000082


	//----- nvinfo : EIATTR_KPARAM_INFO
	.align		4
.L_88:
        /*0008*/ 	.byte	0x04, 0x17
        /*000a*/ 	.short	(.L_90 - .L_89)
.L_89:
        /*000c*/ 	.word	0x00000000
        /*0010*/ 	.short	0x0001
        /*0012*/ 	.short	0x0010
        /*0014*/ 	.byte	0x00, 0xf0, 0x81, 0x00


	//----- nvinfo : EIATTR_KPARAM_INFO
	.align		4
.L_90:
        /*0018*/ 	.byte	0x04, 0x17
        /*001a*/ 	.short	(.L_92 - .L_91)
.L_91:
        /*001c*/ 	.word	0x00000000
        /*0020*/ 	.short	0x0000
        /*0022*/ 	.short	0x0000
        /*0024*/ 	.byte	0x00, 0xf0, 0x21, 0x00


	//----- nvinfo : EIATTR_SPARSE_MMA_MASK
	.align		4
.L_92:
        /*0028*/ 	.byte	0x03, 0x50
        /*002a*/ 	.short	0x0000


	//----- nvinfo : EIATTR_MAXREG_COUNT
	.align		4
        /*002c*/ 	.byte	0x03, 0x1b
        /*002e*/ 	.short	0x00ff


	//----- nvinfo : EIATTR_MERCURY_ISA_VERSION
	.align		4
        /*0030*/ 	.byte	0x03, 0x5f
        /*0032*/ 	.short	0x0101


	//----- nvinfo : EIATTR_VRC_CTA_INIT_COUNT
	.align		4
        /*0034*/ 	.byte	0x02, 0x4a
	.zero		1
	.zero		1


	//----- nvinfo : EIATTR_EXIT_INSTR_OFFSETS
	.align		4
        /*0038*/ 	.byte	0x04, 0x1c
        /*003a*/ 	.short	(.L_94 - .L_93)


	//   ....[0]....
.L_93:
        /*003c*/ 	.word	0x00000140


	//   ....[1]....
        /*0040*/ 	.word	0x00000250


	//   ....[2]....
        /*0044*/ 	.word	0x00000290


	//----- nvinfo : EIATTR_MAX_THREADS
	.align		4
.L_94:
        /*0048*/ 	.byte	0x04, 0x05
        /*004a*/ 	.short	(.L_96 - .L_95)
.L_95:
        /*004c*/ 	.word	0x00000100
        /*0050*/ 	.word	0x00000001
        /*0054*/ 	.word	0x00000001


	//----- nvinfo : EIATTR_CBANK_PARAM_SIZE
	.align		4
.L_96:
        /*0058*/ 	.byte	0x03, 0x19
        /*005a*/ 	.short	0x0030


	//----- nvinfo : EIATTR_PARAM_CBANK
	.align		4
        /*005c*/ 	.byte	0x04, 0x0a
        /*005e*/ 	.short	(.L_98 - .L_97)
	.align		4
.L_97:
        /*0060*/ 	.word	index@(.nv.constant0._ZN3cub18CUB_300001_SM_10006detail8for_each13static_kernelINS2_12policy_hub_t12policy_500_tEmN6thrust24THRUST_300001_SM_1000_NS8cuda_cub20__uninitialized_fill7functorINS7_10device_ptrI7double2EESC_EEEEvT0_T1_)
        /*0064*/ 	.short	0x0380
        /*0066*/ 	.short	0x0030


	//----- nvinfo : EIATTR_SW_WAR
	.align		4
.L_98:
        /*0068*/ 	.byte	0x04, 0x36
        /*006a*/ 	.short	(.L_100 - .L_99)
.L_99:
        /*006c*/ 	.word	0x00000008
.L_100:


//--------------------- .nv.info._ZN3cub18CUB_300001_SM_10006detail9transform16transform_kernelINS2_10policy_hubILb1EN4cuda3std3__45tupleIJN6thrust24THRUST_300001_SM_1000_NS6detail15normal_iteratorINSA_10device_ptrI7double2EEEESG_EEEE10policy1000El13zaxpy_functorSG_JPSE_SL_EEEvT0_iT1_T2_DpNS2_10kernel_argIT3_EE --------------------------
	.section	.nv.info._ZN3cub18CUB_300001_SM_10006detail9transform16transform_kernelINS2_10policy_hubILb1EN4cuda3std3__45tupleIJN6thrust24THRUST_300001_SM_1000_NS6detail15normal_iteratorINSA_10device_ptrI7double2EEEESG_EEEE10policy1000El13zaxpy_functorSG_JPSE_SL_EEEvT0_iT1_T2_DpNS2_10kernel_argIT3_EE,"",@"SHT_CUDA_INFO"
	.sectionflags	@""
	.align	4


	//----- nvinfo : EIATTR_CUDA_API_VERSION
	.align		4
        /*0000*/ 	.byte	0x04, 0x37
        /*0002*/ 	.short	(.L_102 - .L_101)
.L_101:
        /*0004*/ 	.word	0x00000082


	//----- nvinfo : EIATTR_KPARAM_INFO
	.align		4
.L_102:
        /*0008*/ 	.byte	0x04, 0x17
        /*000a*/ 	.short	(.L_104 - .L_103)
.L_103:
        /*000c*/ 	.word	0x00000000
        /*0010*/ 	.short	0x0005
        /*0012*/ 	.short	0x0038
        /*0014*/ 	.byte	0x00, 0xf0, 0x41, 0x00


	//----- nvinfo : EIATTR_KPARAM_INFO
	.align		4
.L_104:
        /*0018*/ 	.byte	0x04, 0x17
        /*001a*/ 	.short	(.L_106 - .L_105)
.L_105:
        /*001c*/ 	.word	0x00000000
        /*0020*/ 	.short	0x0004
        /*0022*/ 	.short	0x0028
        /*0024*/ 	.byte	0x00, 0xf0, 0x41, 0x00


	//----- nvinfo : EIATTR_KPARAM_INFO
	.align		4
.L_106:
        /*0028*/ 	.byte	0x04, 0x17
        /*002a*/ 	.short	(.L_108 - .L_107)
.L_107:
        /*002c*/ 	.word	0x00000000
        /*0030*/ 	.short	0x0003
        /*0032*/ 	.short	0x0020
        /*0034*/ 	.byte	0x00, 0xf0, 0x21, 0x00


	//----- nvinfo : EIATTR_KPARAM_INFO
	.align		4
.L_108:
        /*0038*/ 	.byte	0x04, 0x17
        /*003a*/ 	.short	(.L_110 - .L_109)
.L_109:
        /*003c*/ 	.word	0x00000000
        /*0040*/ 	.short	0x0002
        /*0042*/ 	.short	0x0010
        /*0044*/ 	.byte	0x00, 0xf0, 0x41, 0x00


	//----- nvinfo : EIATTR_KPARAM_INFO
	.align		4
.L_110:
        /*0048*/ 	.byte	0x04, 0x17
        /*004a*/ 	.short	(.L_112 - .L_111)
.L_111:
        /*004c*/ 	.word	0x00000000
        /*0050*/ 	.short	0x0001
        /*0052*/ 	.short	0x0008
        /*0054*/ 	.byte	0x00, 0xf0, 0x11, 0x00


	//----- nvinfo : EIATTR_KPARAM_INFO
	.align		4
.L_112:
        /*0058*/ 	.byte	0x04, 0x17
        /*005a*/ 	.short	(.L_114 - .L_113)
.L_113:
        /*005c*/ 	.word	0x00000000
        /*0060*/ 	.short	0x0000
        /*0062*/ 	.short	0x0000
        /*0064*/ 	.byte	0x00, 0xf0, 0x21, 0x00


	//----- nvinfo : EIATTR_SPARSE_MMA_MASK
	.align		4
.L_114:
        /*0068*/ 	.byte	0x03, 0x50
        /*006a*/ 	.short	0x0000


	//----- nvinfo : EIATTR_MAXREG_COUNT
	.align		4
        /*006c*/ 	.byte	0x03, 0x1b
        /*006e*/ 	.short	0x00ff


	//----- nvinfo : EIATTR_MERCURY_ISA_VERSION
	.align		4
        /*0070*/ 	.byte	0x03, 0x5f
        /*0072*/ 	.short	0x0101


	//----- nvinfo : EIATTR_VRC_CTA_INIT_COUNT
	.align		4
        /*0074*/ 	.byte	0x02, 0x4a
	.zero		1
	.zero		1


	//----- nvinfo : EIATTR_EXIT_INSTR_OFFSETS
	.align		4
        /*0078*/ 	.byte	0x04, 0x1c
        /*007a*/ 	.short	(.L_116 - .L_115)


	//   ....[0]....
.L_115:
        /*007c*/ 	.word	0x00000400


	//   ....[1]....
        /*0080*/ 	.word	0x00001350


	//   ....[2]....
        /*0084*/ 	.word	0x000017d0


	//   ....[3]....
        /*0088*/ 	.word	0x00001a40


	//   ....[4]....
        /*008c*/ 	.word	0x00001a70


	//   ....[5]....
        /*0090*/ 	.word	0x00001b50


	//   ....[6]....
        /*0094*/ 	.word	0x00001b80


	//   ....[7]....
        /*0098*/ 	.word	0x00002300


	//   ....[8]....
        /*009c*/ 	.word	0x000026b0


	//   ....[9]....
        /*00a0*/ 	.word	0x000028a0


	//   ....[10]....
        /*00a4*/ 	.word	0x000029a0


	//----- nvinfo : EIATTR_MAX_THREADS
	.align		4
.L_116:
        /*00a8*/ 	.byte	0x04, 0x05
        /*00aa*/ 	.short	(.L_118 - .L_117)
.L_117:
        /*00ac*/ 	.word	0x00000080
        /*00b0*/ 	.word	0x00000001
        /*00b4*/ 	.word	0x00000001


	//----- nvinfo : EIATTR_CRS_STACK_SIZE
	.align		4
.L_118:
        /*00b8*/ 	.byte	0x04, 0x1e
        /*00ba*/ 	.short	(.L_120 - .L_119)
.L_119:
        /*00bc*/ 	.word	0x00000000


	//----- nvinfo : EIATTR_CBANK_PARAM_SIZE
	.align		4
.L_120:
        /*00c0*/ 	.byte	0x03, 0x19
        /*00c2*/ 	.short	0x0048


	//----- nvinfo : EIATTR_PARAM_CBANK
	.align		4
        /*00c4*/ 	.byte	0x04, 0x0a
        /*00c6*/ 	.short	(.L_122 - .L_121)
	.align		4
.L_121:
        /*00c8*/ 	.word	index@(.nv.constant0._ZN3cub18CUB_300001_SM_10006detail9transform16transform_kernelINS2_10policy_hubILb1EN4cuda3std3__45tupleIJN6thrust24THRUST_300001_SM_1000_NS6detail15normal_iteratorINSA_10device_ptrI7double2EEEESG_EEEE10policy1000El13zaxpy_functorSG_JPSE_SL_EEEvT0_iT1_T2_DpNS2_10kernel_argIT3_EE)
        /*00cc*/ 	.short	0x0380
        /*00ce*/ 	.short	0x0048


	//----- nvinfo : EIATTR_SW_WAR
	.align		4
.L_122:
        /*00d0*/ 	.byte	0x04, 0x36
        /*00d2*/ 	.short	(.L_124 - .L_123)
.L_123:
        /*00d4*/ 	.word	0x00000008
.L_124:


//--------------------- .nv.info._ZN3cub18CUB_300001_SM_10006detail9transform16transform_kernelINS2_10policy_hubILb1EN4cuda3std3__45tupleIJN6thrust24THRUST_300001_SM_1000_NS6detail15normal_iteratorINSA_10device_ptrI7double2EEEESG_EEEE10policy1000Ei13zaxpy_functorSG_JPSE_SL_EEEvT0_iT1_T2_DpNS2_10kernel_argIT3_EE --------------------------
	.section	.nv.info._ZN3cub18CUB_300001_SM_10006detail9transform16transform_kernelINS2_10policy_hubILb1EN4cuda3std3__45tupleIJN6thrust24THRUST_300001_SM_1000_NS6detail15normal_iteratorINSA_10device_ptrI7double2EEEESG_EEEE10policy1000Ei13zaxpy_functorSG_JPSE_SL_EEEvT0_iT1_T2_DpNS2_10kernel_argIT3_EE,"",@"SHT_CUDA_INFO"
	.sectionflags	@""
	.align	4


	//----- nvinfo : EIATTR_CUDA_API_VERSION
	.align		4
        /*0000*/ 	.byte	0x04, 0x37
        /*0002*/ 	.short	(.L_126 - .L_125)
.L_125:
        /*0004*/ 	.word	0x00000082


	//----- nvinfo : EIATTR_KPARAM_INFO
	.align		4
.L_126:
        /*0008*/ 	.byte	0x04, 0x17
        /*000a*/ 	.short	(.L_128 - .L_127)
.L_127:
        /*000c*/ 	.word	0x00000000
        /*0010*/ 	.short	0x0005
        /*0012*/ 	.short	0x0038
        /*0014*/ 	.byte	0x00, 0xf0, 0x41, 0x00


	//----- nvinfo : EIATTR_KPARAM_INFO
	.align		4
.L_128:
        /*0018*/ 	.byte	0x04, 0x17
        /*001a*/ 	.short	(.L_130 - .L_129)
.L_129:
        /*001c*/ 	.word	0x00000000
        /*0020*/ 	.short	0x0004
        /*0022*/ 	.short	0x0028
        /*0024*/ 	.byte	0x00, 0xf0, 0x41, 0x00


	//----- nvinfo : EIATTR_KPARAM_INFO
	.align		4
.L_130:
        /*0028*/ 	.byte	0x04, 0x17
        /*002a*/ 	.short	(.L_132 - .L_131)
.L_131:
        /*002c*/ 	.word	0x00000000
        /*0030*/ 	.short	0x0003
        /*0032*/ 	.short	0x0020
        /*0034*/ 	.byte	0x00, 0xf0, 0x21, 0x00


	//----- nvinfo : EIATTR_KPARAM_INFO
	.align		4
.L_132:
        /*0038*/ 	.byte	0x04, 0x17
        /*003a*/ 	.short	(.L_134 - .L_133)
.L_133:
        /*003c*/ 	.word	0x00000000
        /*0040*/ 	.short	0x0002
        /*0042*/ 	.short	0x0010
        /*0044*/ 	.byte	0x00, 0xf0, 0x41, 0x00


	//----- nvinfo : EIATTR_KPARAM_INFO
	.align		4
.L_134:
        /*0048*/ 	.byte	0x04, 0x17
        /*004a*/ 	.short	(.L_136 - .L_135)
.L_135:
        /*004c*/ 	.word	0x00000000
        /*0050*/ 	.short	0x0001
        /*0052*/ 	.short	0x0004
        /*0054*/ 	.byte	0x00, 0xf0, 0x11, 0x00


	//----- nvinfo : EIATTR_KPARAM_INFO
	.align		4
.L_136:
        /*0058*/ 	.byte	0x04, 0x17
        /*005a*/ 	.short	(.L_138 - .L_137)
.L_137:
        /*005c*/ 	.word	0x00000000
        /*0060*/ 	.short	0x0000
        /*0062*/ 	.short	0x0000
        /*0064*/ 	.byte	0x00, 0xf0, 0x11, 0x00


	//----- nvinfo : EIATTR_SPARSE_MMA_MASK
	.align		4
.L_138:
        /*0068*/ 	.byte	0x03, 0x50
        /*006a*/ 	.short	0x0000


	//----- nvinfo : EIATTR_MAXREG_COUNT
	.align		4
        /*006c*/ 	.byte	0x03, 0x1b
        /*006e*/ 	.short	0x00ff


	//----- nvinfo : EIATTR_MERCURY_ISA_VERSION
	.align		4
        /*0070*/ 	.byte	0x03, 0x5f
        /*0072*/ 	.short	0x0101


	//----- nvinfo : EIATTR_VRC_CTA_INIT_COUNT
	.align		4
        /*0074*/ 	.byte	0x02, 0x4a
	.zero		1
	.zero		1


	//----- nvinfo : EIATTR_EXIT_INSTR_OFFSETS
	.align		4
        /*0078*/ 	.byte	0x04, 0x1c
        /*007a*/ 	.short	(.L_140 - .L_139)


	//   ....[0]....
.L_139:
        /*007c*/ 	.word	0x000002d0


	//   ....[1]....
        /*0080*/ 	.word	0x00000a40


	//   ....[2]....
        /*0084*/ 	.word	0x00000e70


	//   ....[3]....
        /*0088*/ 	.word	0x00001060


	//   ....[4]....
        /*008c*/ 	.word	0x00001160


	//   ....[5]....
        /*0090*/ 	.word	0x00001190


	//   ....[6]....
        /*0094*/ 	.word	0x00001a80


	//   ....[7]....
        /*0098*/ 	.word	0x00001f00


	//   ....[8]....
        /*009c*/ 	.word	0x00002180


	//   ....[9]....
        /*00a0*/ 	.word	0x000021c0


	//   ....[10]....
        /*00a4*/ 	.word	0x000022a0


	//----- nvinfo : EIATTR_MAX_THREADS
	.align		4
.L_140:
        /*00a8*/ 	.byte	0x04, 0x05
        /*00aa*/ 	.short	(.L_142 - .L_141)
.L_141:
        /*00ac*/ 	.word	0x00000080
        /*00b0*/ 	.word	0x00000001
        /*00b4*/ 	.word	0x00000001


	//----- nvinfo : EIATTR_CRS_STACK_SIZE
	.align		4
.L_142:
        /*00b8*/ 	.byte	0x04, 0x1e
        /*00ba*/ 	.short	(.L_144 - .L_143)
.L_143:
        /*00bc*/ 	.word	0x00000000


	//----- nvinfo : EIATTR_CBANK_PARAM_SIZE
	.align		4
.L_144:
        /*00c0*/ 	.byte	0x03, 0x19
        /*00c2*/ 	.short	0x0048


	//----- nvinfo : EIATTR_PARAM_CBANK
	.align		4
        /*00c4*/ 	.byte	0x04, 0x0a
        /*00c6*/ 	.short	(.L_146 - .L_145)
	.align		4
.L_145:
        /*00c8*/ 	.word	index@(.nv.constant0._ZN3cub18CUB_300001_SM_10006detail9transform16transform_kernelINS2_10policy_hubILb1EN4cuda3std3__45tupleIJN6thrust24THRUST_300001_SM_1000_NS6detail15normal_iteratorINSA_10device_ptrI7double2EEEESG_EEEE10policy1000Ei13zaxpy_functorSG_JPSE_SL_EEEvT0_iT1_T2_DpNS2_10kernel_argIT3_EE)
        /*00cc*/ 	.short	0x0380
        /*00ce*/ 	.short	0x0048


	//----- nvinfo : EIATTR_SW_WAR
	.align		4
.L_146:
        /*00d0*/ 	.byte	0x04, 0x36
        /*00d2*/ 	.short	(.L_148 - .L_147)
.L_147:
        /*00d4*/ 	.word	0x00000008
.L_148:


//--------------------- .nv.info._ZN3cub18CUB_300001_SM_10006detail11EmptyKernelIvEEvv --------------------------
	.section	.nv.info._ZN3cub18CUB_300001_SM_10006detail11EmptyKernelIvEEvv,"",@"SHT_CUDA_INFO"
	.sectionflags	@""
	.align	4


	//----- nvinfo : EIATTR_CUDA_API_VERSION
	.align		4
        /*0000*/ 	.byte	0x04, 0x37
        /*0002*/ 	.short	(.L_150 - .L_149)
.L_149:
        /*0004*/ 	.word	0x00000082


	//----- nvinfo : EIATTR_SPARSE_MMA_MASK
	.align		4
.L_150:
        /*0008*/ 	.byte	0x03, 0x50
        /*000a*/ 	.short	0x0000


	//----- nvinfo : EIATTR_MAXREG_COUNT
	.align		4
        /*000c*/ 	.byte	0x03, 0x1b
        /*000e*/ 	.short	0x00ff


	//----- nvinfo : EIATTR_MERCURY_ISA_VERSION
	.align		4
        /*0010*/ 	.byte	0x03, 0x5f
        /*0012*/ 	.short	0x0101


	//----- nvinfo : EIATTR_VRC_CTA_INIT_COUNT
	.align		4
        /*0014*/ 	.byte	0x02, 0x4a
	.zero		1
	.zero		1


	//----- nvinfo : EIATTR_EXIT_INSTR_OFFSETS
	.align		4
        /*0018*/ 	.byte	0x04, 0x1c
        /*001a*/ 	.short	(.L_152 - .L_151)


	//   ....[0]....
.L_151:
        /*001c*/ 	.word	0x00000010


	//----- nvinfo : EIATTR_SW_WAR
	.align		4
.L_152:
        /*0020*/ 	.byte	0x04, 0x36
        /*0022*/ 	.short	(.L_154 - .L_153)
.L_153:
        /*0024*/ 	.word	0x00000008
.L_154:


//--------------------- .nv.callgraph             --------------------------
	.section	.nv.callgraph,"",@"SHT_CUDA_CALLGRAPH"
	.align	4
	.sectionentsize	8
	.align		4
        /*0000*/ 	.word	0x00000000
	.align		4
        /*0004*/ 	.word	0xffffffff
	.align		4
        /*0008*/ 	.word	0x00000000
	.align		4
        /*000c*/ 	.word	0xfffffffe
	.align		4
        /*0010*/ 	.word	0x00000000
	.align		4
        /*0014*/ 	.word	0xfffffffd
	.align		4
        /*0018*/ 	.word	0x00000000
	.align		4
        /*001c*/ 	.word	0xfffffffc


//--------------------- .nv.constant4             --------------------------
	.section	.nv.constant4,"a",@progbits
	.align	8
	.align		8
.nv.constant4:
        /*0000*/ 	.dword	_ZN30_INTERNAL_02f743be_4_k_cu_main4cuda3std3__45__cpo5beginE
	.align		8
        /*0008*/ 	.dword	_ZN30_INTERNAL_02f743be_4_k_cu_main4cuda3std3__45__cpo3endE
	.align		8
        /*0010*/ 	.dword	_ZN30_INTERNAL_02f743be_4_k_cu_main4cuda3std3__45__cpo6cbeginE
	.align		8
        /*0018*/ 	.dword	_ZN30_INTERNAL_02f743be_4_k_cu_main4cuda3std3__45__cpo4cendE
	.align		8
        /*0020*/ 	.dword	_ZN30_INTERNAL_02f743be_4_k_cu_main4cuda3std3__45__cpo6rbeginE
	.align		8
        /*0028*/ 	.dword	_ZN30_INTERNAL_02f743be_4_k_cu_main4cuda3std3__45__cpo4rendE
	.align		8
        /*0030*/ 	.dword	_ZN30_INTERNAL_02f743be_4_k_cu_main4cuda3std3__45__cpo7crbeginE
	.align		8
        /*0038*/ 	.dword	_ZN30_INTERNAL_02f743be_4_k_cu_main4cuda3std3__45__cpo5crendE
	.align		8
        /*0040*/ 	.dword	_ZN30_INTERNAL_02f743be_4_k_cu_main4cuda3std3__432_GLOBAL__N__02f743be_4_k_cu_main6ignoreE
	.align		8
        /*0048*/ 	.dword	_ZN30_INTERNAL_02f743be_4_k_cu_main4cuda3std3__419piecewise_constructE
	.align		8
        /*0050*/ 	.dword	_ZN30_INTERNAL_02f743be_4_k_cu_main4cuda3std3__48in_placeE
	.align		8
        /*0058*/ 	.dword	_ZN30_INTERNAL_02f743be_4_k_cu_main4cuda3std3__420unreachable_sentinelE
	.align		8
        /*0060*/ 	.dword	_ZN30_INTERNAL_02f743be_4_k_cu_main4cuda3std3__47nulloptE
	.align		8
        /*0068*/ 	.dword	_ZN30_INTERNAL_02f743be_4_k_cu_main4cuda3std3__48unexpectE
	.align		8
        /*0070*/ 	.dword	_ZN30_INTERNAL_02f743be_4_k_cu_main4cuda3std6ranges3__45__cpo4swapE
	.align		8
        /*0078*/ 	.dword	_ZN30_INTERNAL_02f743be_4_k_cu_main4cuda3std6ranges3__45__cpo9iter_moveE
	.align		8
        /*0080*/ 	.dword	_ZN30_INTERNAL_02f743be_4_k_cu_main4cuda3std6ranges3__45__cpo5beginE
	.align		8
        /*0088*/ 	.dword	_ZN30_INTERNAL_02f743be_4_k_cu_main4cuda3std6ranges3__45__cpo3endE
	.align		8
        /*0090*/ 	.dword	_ZN30_INTERNAL_02f743be_4_k_cu_main4cuda3std6ranges3__45__cpo6cbeginE
	.align		8
        /*0098*/ 	.dword	_ZN30_INTERNAL_02f743be_4_k_cu_main4cuda3std6ranges3__45__cpo4cendE
	.align		8
        /*00a0*/ 	.dword	_ZN30_INTERNAL_02f743be_4_k_cu_main4cuda3std6ranges3__45__cpo7advanceE
	.align		8
        /*00a8*/ 	.dword	_ZN30_INTERNAL_02f743be_4_k_cu_main4cuda3std6ranges3__45__cpo9iter_swapE
	.align		8
        /*00b0*/ 	.dword	_ZN30_INTERNAL_02f743be_4_k_cu_main4cuda3std6ranges3__45__cpo4nextE
	.align		8
        /*00b8*/ 	.dword	_ZN30_INTERNAL_02f743be_4_k_cu_main4cuda3std6ranges3__45__cpo4prevE
	.align		8
        /*00c0*/ 	.dword	_ZN30_INTERNAL_02f743be_4_k_cu_main4cuda3std6ranges3__45__cpo4dataE
	.align		8
        /*00c8*/ 	.dword	_ZN30_INTERNAL_02f743be_4_k_cu_main4cuda3std6ranges3__45__cpo5cdataE
	.align		8
        /*00d0*/ 	.dword	_ZN30_INTERNAL_02f743be_4_k_cu_main4cuda3std6ranges3__45__cpo4sizeE
	.align		8
        /*00d8*/ 	.dword	_ZN30_INTERNAL_02f743be_4_k_cu_main4cuda3std6ranges3__45__cpo5ssizeE
	.align		8
        /*00e0*/ 	.dword	_ZN30_INTERNAL_02f743be_4_k_cu_main4cuda3std6ranges3__45__cpo8distanceE
	.align		8
        /*00e8*/ 	.dword	_ZN30_INTERNAL_02f743be_4_k_cu_main6thrust24THRUST_300001_SM_1000_NS8cuda_cub3parE
	.align		8
        /*00f0*/ 	.dword	_ZN30_INTERNAL_02f743be_4_k_cu_main6thrust24THRUST_300001_SM_1000_NS8cuda_cub10par_nosyncE
	.align		8
        /*00f8*/ 	.dword	_ZN30_INTERNAL_02f743be_4_k_cu_main6thrust24THRUST_300001_SM_1000_NS6system6detail10sequential3seqE
	.align		8
        /*0100*/ 	.dword	_ZN30_INTERNAL_02f743be_4_k_cu_main6thrust24THRUST_300001_SM_1000_NS12placeholders2_1E
	.align		8
        /*0108*/ 	.dword	_ZN30_INTERNAL_02f743be_4_k_cu_main6thrust24THRUST_300001_SM_1000_NS12placeholders2_2E
	.align		8
        /*0110*/ 	.dword	_ZN30_INTERNAL_02f743be_4_k_cu_main6thrust24THRUST_300001_SM_1000_NS12placeholders2_3E
	.align		8
        /*0118*/ 	.dword	_ZN30_INTERNAL_02f743be_4_k_cu_main6thrust24THRUST_300001_SM_1000_NS12placeholders2_4E
	.align		8
        /*0120*/ 	.dword	_ZN30_INTERNAL_02f743be_4_k_cu_main6thrust24THRUST_300001_SM_1000_NS12placeholders2_5E
	.align		8
        /*0128*/ 	.dword	_ZN30_INTERNAL_02f743be_4_k_cu_main6thrust24THRUST_300001_SM_1000_NS12placeholders2_6E
	.align		8
        /*0130*/ 	.dword	_ZN30_INTERNAL_02f743be_4_k_cu_main6thrust24THRUST_300001_SM_1000_NS12placeholders2_7E
	.align		8
        /*0138*/ 	.dword	_ZN30_INTERNAL_02f743be_4_k_cu_main6thrust24THRUST_300001_SM_1000_NS12placeholders2_8E
	.align		8
        /*0140*/ 	.dword	_ZN30_INTERNAL_02f743be_4_k_cu_main6thrust24THRUST_300001_SM_1000_NS12placeholders2_9E
	.align		8
        /*0148*/ 	.dword	_ZN30_INTERNAL_02f743be_4_k_cu_main6thrust24THRUST_300001_SM_1000_NS12placeholders3_10E
	.align		8
        /*0150*/ 	.dword	_ZN30_INTERNAL_02f743be_4_k_cu_main6thrust24THRUST_300001_SM_1000_NS3seqE


//--------------------- .text._ZN3cub18CUB_300001_SM_10006detail8for_each13static_kernelINS2_12policy_hub_t12policy_500_tElN6thrust24THRUST_300001_SM_1000_NS8cuda_cub6__fill7functorINS7_6detail15normal_iteratorINS7_10device_ptrI7double2EEEESE_EEEEvT0_T1_ --------------------------
	.section	.text._ZN3cub18CUB_300001_SM_10006detail8for_each13static_kernelINS2_12policy_hub_t12policy_500_tElN6thrust24THRUST_300001_SM_1000_NS8cuda_cub6__fill7functorINS7_6detail15normal_iteratorINS7_10device_ptrI7double2EEEESE_EEEEvT0_T1_,"ax",@progbits
	.align	128
        .global         _ZN3cub18CUB_300001_SM_10006detail8for_each13static_kernelINS2_12policy_hub_t12policy_500_tElN6thrust24THRUST_300001_SM_1000_NS8cuda_cub6__fill7functorINS7_6detail15normal_iteratorINS7_10device_ptrI7double2EEEESE_EEEEvT0_T1_
        .type           _ZN3cub18CUB_300001_SM_10006detail8for_each13static_kernelINS2_12policy_hub_t12policy_500_tElN6thrust24THRUST_300001_SM_1000_NS8cuda_cub6__fill7functorINS7_6detail15normal_iteratorINS7_10device_ptrI7double2EEEESE_EEEEvT0_T1_,@function
        .size           _ZN3cub18CUB_300001_SM_10006detail8for_each13static_kernelINS2_12policy_hub_t12policy_500_tElN6thrust24THRUST_300001_SM_1000_NS8cuda_cub6__fill7functorINS7_6detail15normal_iteratorINS7_10device_ptrI7double2EEEESE_EEEEvT0_T1_,(.L_x_39 - _ZN3cub18CUB_300001_SM_10006detail8for_each13static_kernelINS2_12policy_hub_t12policy_500_tElN6thrust24THRUST_300001_SM_1000_NS8cuda_cub6__fill7functorINS7_6detail15normal_iteratorINS7_10device_ptrI7double2EEEESE_EEEEvT0_T1_)
        .other          _ZN3cub18CUB_300001_SM_10006detail8for_each13static_kernelINS2_12policy_hub_t12policy_500_tElN6thrust24THRUST_300001_SM_1000_NS8cuda_cub6__fill7functorINS7_6detail15normal_iteratorINS7_10device_ptrI7double2EEEESE_EEEEvT0_T1_,@"STO_CUDA_ENTRY STV_DEFAULT"
_ZN3cub18CUB_300001_SM_10006detail8for_each13static_kernelINS2_12policy_hub_t12policy_500_tElN6thrust24THRUST_300001_SM_1000_NS8cuda_cub6__fill7functorINS7_6detail15normal_iteratorINS7_10device_ptrI7double2EEEESE_EEEEvT0_T1_:
.text._ZN3cub18CUB_300001_SM_10006detail8for_each13static_kernelINS2_12policy_hub_t12policy_500_tElN6thrust24THRUST_300001_SM_1000_NS8cuda_cub6__fill7functorINS7_6detail15normal_iteratorINS7_10device_ptrI7double2EEEESE_EEEEvT0_T1_:
[----:B------:R-:W-:Y:S08]  /*0000*/  LDC R1, c[0x0][0x37c] ;  /* 0x0000df00ff017b82 */ /* 0x000ff00000000800 */
[----:B------:R-:W0:Y:S01]  /*0010*/  S2UR UR4, SR_CTAID.X ;  /* 0x00000000000479c3 */ /* 0x000e220000002500 */
[----:B------:R-:W1:Y:S01]  /*0020*/  LDCU.64 UR6, c[0x0][0x380] ;  /* 0x00007000ff0677ac */ /* 0x000e620008000a00 */
[----:B------:R-:W2:Y:S01]  /*0030*/  LDCU.64 UR8, c[0x0][0x358] ;  /* 0x00006b00ff0877ac */ /* 0x000ea20008000a00 */
[----:B0-----:R-:W-:-:S04]  /*0040*/  UIMAD.WIDE.U32 UR4, UR4, 0x200, URZ ;  /* 0x00000200040478a5 */ /* 0x001fc8000f8e00ff */
[----:B-1----:R-:W-:-:S04]  /*0050*/  UIADD3 UR6, UP0, UPT, -UR4, UR6, URZ ;  /* 0x0000000604067290 */ /* 0x002fc8000ff1e1ff */
[----:B------:R-:W-:Y:S02]  /*0060*/  UIADD3.X UR7, UPT, UPT, ~UR5, UR7, URZ, UP0, !UPT ;  /* 0x0000000705077290 */ /* 0x000fe400087fe5ff */
[----:B------:R-:W-:-:S04]  /*0070*/  UISETP.GE.U32.AND UP0, UPT, UR6, 0x200, UPT ;  /* 0x000002000600788c */ /* 0x000fc8000bf06070 */
[----:B------:R-:W-:-:S09]  /*0080*/  UISETP.GE.AND.EX UP0, UPT, UR7, URZ, UPT, UP0 ;  /* 0x000000ff0700728c */ /* 0x000fd2000bf06300 */
[----:B--2---:R-:W-:Y:S05]  /*0090*/  BRA.U !UP0, `(.L_x_0) ;  /* 0x00000001082c7547 */ /* 0x004fea000b800000 */
[----:B------:R-:W0:Y:S01]  /*00a0*/  S2R R0, SR_TID.X ;  /* 0x0000000000007919 */ /* 0x000e220000002100 */
[----:B------:R-:W1:Y:S01]  /*00b0*/  LDCU.64 UR6, c[0x0][0x390] ;  /* 0x00007200ff0677ac */ /* 0x000e620008000a00 */
[----:B------:R-:W2:Y:S08]  /*00c0*/  LDC.64 R4, c[0x0][0x3a0] ;  /* 0x0000e800ff047b82 */ /* 0x000eb00000000a00 */
[----:B------:R-:W2:Y:S01]  /*00d0*/  LDC.64 R6, c[0x0][0x3a8] ;  /* 0x0000ea00ff067b82 */ /* 0x000ea20000000a00 */
[----:B0-----:R-:W-:-:S05]  /*00e0*/  IADD3 R0, P0, PT, R0, UR4, RZ ;  /* 0x0000000400007c10 */ /* 0x001fca000ff1e0ff */
[----:B------:R-:W-:Y:S01]  /*00f0*/  IMAD.X R3, RZ, RZ, UR5, P0 ;  /* 0x00000005ff037e24 */ /* 0x000fe200080e06ff */
[----:B-1----:R-:W-:-:S04]  /*0100*/  LEA R2, P0, R0, UR6, 0x4 ;  /* 0x0000000600027c11 */ /* 0x002fc8000f8020ff */
[----:B------:R-:W-:-:S05]  /*0110*/  LEA.HI.X R3, R0, UR7, R3, 0x4, P0 ;  /* 0x0000000700037c11 */ /* 0x000fca00080f2403 */
[----:B--2---:R-:W-:Y:S04]  /*0120*/  STG.E.128 desc[UR8][R2.64], R4 ;  /* 0x0000000402007986 */ /* 0x004fe8000c101d08 */
[----:B------:R-:W-:Y:S01]  /*0130*/  STG.E.128 desc[UR8][R2.64+0x1000], R4 ;  /* 0x0010000402007986 */ /* 0x000fe2000c101d08 */
[----:B------:R-:W-:Y:S05]  /*0140*/  EXIT ;  /* 0x000000000000794d */ /* 0x000fea0003800000 */
.L_x_0:
[----:B------:R-:W0:Y:S01]  /*0150*/  S2R R0, SR_TID.X ;  /* 0x0000000000007919 */ /* 0x000e220000002100 */
[----:B------:R-:W1:Y:S01]  /*0160*/  LDCU.64 UR10, c[0x0][0x390] ;  /* 0x00007200ff0a77ac */ /* 0x000e620008000a00 */
[----:B------:R-:W2:Y:S01]  /*0170*/  LDC.64 R4, c[0x0][0x3a0] ;  /* 0x0000e800ff047b82 */ /* 0x000ea20000000a00 */
[----:B------:R-:W-:-:S07]  /*0180*/  USHF.R.S32.HI UR7, URZ, 0x1f, UR6 ;  /* 0x0000001fff077899 */ /* 0x000fce0008011406 */
[----:B------:R-:W2:Y:S01]  /*0190*/  LDC.64 R6, c[0x0][0x3a8] ;  /* 0x0000ea00ff067b82 */ /* 0x000ea20000000a00 */
[----:B------:R-:W-:Y:S02]  /*01a0*/  IMAD.U32 R3, RZ, RZ, UR7 ;  /* 0x00000007ff037e24 */ /* 0x000fe4000f8e00ff */
[----:B------:R-:W-:Y:S02]  /*01b0*/  IMAD.U32 R8, RZ, RZ, UR7 ;  /* 0x00000007ff087e24 */ /* 0x000fe4000f8e00ff */
[C---:B0-----:R-:W-:Y:S01]  /*01c0*/  VIADD R2, R0.reuse, 0x100 ;  /* 0x0000010000027836 */ /* 0x041fe20000000000 */
[C---:B------:R-:W-:Y:S02]  /*01d0*/  ISETP.LT.U32.AND P0, PT, R0.reuse, UR6, PT ;  /* 0x0000000600007c0c */ /* 0x040fe4000bf01070 */
[----:B------:R-:W-:Y:S02]  /*01e0*/  IADD3 R0, P2, PT, R0, UR4, RZ ;  /* 0x0000000400007c10 */ /* 0x000fe4000ff5e0ff */
[----:B------:R-:W-:-:S02]  /*01f0*/  ISETP.LT.U32.AND P1, PT, R2, UR6, PT ;  /* 0x0000000602007c0c */ /* 0x000fc4000bf21070 */
[----:B------:R-:W-:Y:S01]  /*0200*/  ISETP.GT.AND.EX P0, PT, R3, RZ, PT, P0 ;  /* 0x000000ff0300720c */ /* 0x000fe20003f04300 */
[----:B------:R-:W-:Y:S01]  /*0210*/  IMAD.X R3, RZ, RZ, UR5, P2 ;  /* 0x00000005ff037e24 */ /* 0x000fe200090e06ff */
[----:B------:R-:W-:Y:S02]  /*0220*/  ISETP.GT.AND.EX P1, PT, R8, RZ, PT, P1 ;  /* 0x000000ff0800720c */ /* 0x000fe40003f24310 */
[----:B-1----:R-:W-:-:S04]  /*0230*/  LEA R2, P2, R0, UR10, 0x4 ;  /* 0x0000000a00027c11 */ /* 0x002fc8000f8420ff */
[----:B------:R-:W-:-:S05]  /*0240*/  LEA.HI.X R3, R0, UR11, R3, 0x4, P2 ;  /* 0x0000000b00037c11 */ /* 0x000fca00090f2403 */
[----:B--2---:R0:W-:Y:S02]  /*0250*/  @P0 STG.E.128 desc[UR8][R2.64], R4 ;  /* 0x0000000402000986 */ /* 0x0041e4000c101d08 */
[----:B------:R-:W-:Y:S05]  /*0260*/  @!P1 EXIT ;  /* 0x000000000000994d */ /* 0x000fea0003800000 */
[----:B0-----:R-:W0:Y:S08]  /*0270*/  LDC.64 R4, c[0x0][0x3a0] ;  /* 0x0000e800ff047b82 */ /* 0x001e300000000a00 */
[----:B------:R-:W0:Y:S02]  /*0280*/  LDC.64 R6, c[0x0][0x3a8] ;  /* 0x0000ea00ff067b82 */ /* 0x000e240000000a00 */
[----:B0-----:R-:W-:Y:S01]  /*0290*/  STG.E.128 desc[UR8][R2.64+0x1000], R4 ;  /* 0x0010000402007986 */ /* 0x001fe2000c101d08 */
[----:B------:R-:W-:Y:S05]  /*02a0*/  EXIT ;  /* 0x000000000000794d */ /* 0x000fea0003800000 */
.L_x_1:
[----:B------:R-:W-:-:S00]  /*02b0*/  BRA `(.L_x_1) ;  /* 0xfffffffc00fc7947 */ /* 0x000fc0000383ffff */
[----:B------:R-:W-:-:S00]  /*02c0*/  NOP ;  /* 0x0000000000007918 */ /* 0x000fc00000000000 */
        /* <DEDUP_REMOVED lines=11> */
.L_x_39:


//--------------------- .text._ZN3cub18CUB_300001_SM_10006detail8for_each13static_kernelINS2_12policy_hub_t12policy_500_tEmN6thrust24THRUST_300001_SM_1000_NS8cuda_cub20__uninitialized_fill7functorINS7_10device_ptrI7double2EESC_EEEEvT0_T1_ --------------------------
	.section	.text._ZN3cub18CUB_300001_SM_10006detail8for_each13static_kernelINS2_12policy_hub_t12policy_500_tEmN6thrust24THRUST_300001_SM_1000_NS8cuda_cub20__uninitialized_fill7functorINS7_10device_ptrI7double2EESC_EEEEvT0_T1_,"ax",@progbits
	.align	128
        .global         _ZN3cub18CUB_300001_SM_10006detail8for_each13static_kernelINS2_12policy_hub_t12policy_500_tEmN6thrust24THRUST_300001_SM_1000_NS8cuda_cub20__uninitialized_fill7functorINS7_10device_ptrI7double2EESC_EEEEvT0_T1_
        .type           _ZN3cub18CUB_300001_SM_10006detail8for_each13static_kernelINS2_12policy_hub_t12policy_500_tEmN6thrust24THRUST_300001_SM_1000_NS8cuda_cub20__uninitialized_fill7functorINS7_10device_ptrI7double2EESC_EEEEvT0_T1_,@function
        .size           _ZN3cub18CUB_300001_SM_10006detail8for_each13static_kernelINS2_12policy_hub_t12policy_500_tEmN6thrust24THRUST_300001_SM_1000_NS8cuda_cub20__uninitialized_fill7functorINS7_10device_ptrI7double2EESC_EEEEvT0_T1_,(.L_x_40 - _ZN3cub18CUB_300001_SM_10006detail8for_each13static_kernelINS2_12policy_hub_t12policy_500_tEmN6thrust24THRUST_300001_SM_1000_NS8cuda_cub20__uninitialized_fill7functorINS7_10device_ptrI7double2EESC_EEEEvT0_T1_)
        .other          _ZN3cub18CUB_300001_SM_10006detail8for_each13static_kernelINS2_12policy_hub_t12policy_500_tEmN6thrust24THRUST_300001_SM_1000_NS8cuda_cub20__uninitialized_fill7functorINS7_10device_ptrI7double2EESC_EEEEvT0_T1_,@"STO_CUDA_ENTRY STV_DEFAULT"
_ZN3cub18CUB_300001_SM_10006detail8for_each13static_kernelINS2_12policy_hub_t12policy_500_tEmN6thrust24THRUST_300001_SM_1000_NS8cuda_cub20__uninitialized_fill7functorINS7_10device_ptrI7double2EESC_EEEEvT0_T1_:
.text._ZN3cub18CUB_300001_SM_10006detail8for_each13static_kernelINS2_12policy_hub_t12policy_500_tEmN6thrust24THRUST_300001_SM_1000_NS8cuda_cub20__uninitialized_fill7functorINS7_10device_ptrI7double2EESC_EEEEvT0_T1_:
        /* <DEDUP_REMOVED lines=8> */
[----:B------:R-:W-:-:S09]  /*0080*/  UISETP.GE.U32.AND.EX UP0, UPT, UR7, URZ, UPT, UP0 ;  /* 0x000000ff0700728c */ /* 0x000fd2000bf06100 */
        /* <DEDUP_REMOVED lines=12> */
.L_x_2:
[----:B------:R-:W0:Y:S01]  /*0150*/  S2R R0, SR_TID.X ;  /* 0x0000000000007919 */ /* 0x000e220000002100 */
[----:B------:R-:W1:Y:S01]  /*0160*/  LDCU.64 UR10, c[0x0][0x390] ;  /* 0x00007200ff0a77ac */ /* 0x000e620008000a00 */
[----:B------:R-:W2:Y:S01]  /*0170*/  LDC.64 R4, c[0x0][0x3a0] ;  /* 0x0000e800ff047b82 */ /* 0x000ea20000000a00 */
[----:B------:R-:W-:Y:S02]  /*0180*/  IMAD.U32 R3, RZ, RZ, UR7 ;  /* 0x00000007ff037e24 */ /* 0x000fe4000f8e00ff */
[----:B------:R-:W-:-:S05]  /*0190*/  IMAD.U32 R8, RZ, RZ, UR7 ;  /* 0x00000007ff087e24 */ /* 0x000fca000f8e00ff */
[----:B------:R-:W2:Y:S01]  /*01a0*/  LDC.64 R6, c[0x0][0x3a8] ;  /* 0x0000ea00ff067b82 */ /* 0x000ea20000000a00 */
[C---:B0-----:R-:W-:Y:S01]  /*01b0*/  VIADD R2, R0.reuse, 0x100 ;  /* 0x0000010000027836 */ /* 0x041fe20000000000 */
[C---:B------:R-:W-:Y:S02]  /*01c0*/  ISETP.LT.U32.AND P0, PT, R0.reuse, UR6, PT ;  /* 0x0000000600007c0c */ /* 0x040fe4000bf01070 */
[----:B------:R-:W-:Y:S02]  /*01d0*/  IADD3 R0, P2, PT, R0, UR4, RZ ;  /* 0x0000000400007c10 */ /* 0x000fe4000ff5e0ff */
[----:B------:R-:W-:Y:S02]  /*01e0*/  ISETP.LT.U32.AND P1, PT, R2, UR6, PT ;  /* 0x0000000602007c0c */ /* 0x000fe4000bf21070 */
[----:B------:R-:W-:Y:S01]  /*01f0*/  ISETP.GT.U32.AND.EX P0, PT, R3, RZ, PT, P0 ;  /* 0x000000ff0300720c */ /* 0x000fe20003f04100 */
[----:B------:R-:W-:Y:S01]  /*0200*/  IMAD.X R3, RZ, RZ, UR5, P2 ;  /* 0x00000005ff037e24 */ /* 0x000fe200090e06ff */
[----:B------:R-:W-:-:S02]  /*0210*/  ISETP.GT.U32.AND.EX P1, PT, R8, RZ, PT, P1 ;  /* 0x000000ff0800720c */ /* 0x000fc40003f24110 */
        /* <DEDUP_REMOVED lines=8> */
.L_x_3:
        /* <DEDUP_REMOVED lines=14> */
.L_x_40:


//--------------------- .text._ZN3cub18CUB_300001_SM_10006detail9transform16transform_kernelINS2_10policy_hubILb1EN4cuda3std3__45tupleIJN6thrust24THRUST_300001_SM_1000_NS6detail15normal_iteratorINSA_10device_ptrI7double2EEEESG_EEEE10policy1000El13zaxpy_functorSG_JPSE_SL_EEEvT0_iT1_T2_DpNS2_10kernel_argIT3_EE --------------------------
	.section	.text._ZN3cub18CUB_300001_SM_10006detail9transform16transform_kernelINS2_10policy_hubILb1EN4cuda3std3__45tupleIJN6thrust24THRUST_300001_SM_1000_NS6detail15normal_iteratorINSA_10device_ptrI7double2EEEESG_EEEE10policy1000El13zaxpy_functorSG_JPSE_SL_EEEvT0_iT1_T2_DpNS2_10kernel_argIT3_EE,"ax",@progbits
	.align	128
        .global         _ZN3cub18CUB_300001_SM_10006detail9transform16transform_kernelINS2_10policy_hubILb1EN4cuda3std3__45tupleIJN6thrust24THRUST_300001_SM_1000_NS6detail15normal_iteratorINSA_10device_ptrI7double2EEEESG_EEEE10policy1000El13zaxpy_functorSG_JPSE_SL_EEEvT0_iT1_T2_DpNS2_10kernel_argIT3_EE
        .type           _ZN3cub18CUB_300001_SM_10006detail9transform16transform_kernelINS2_10policy_hubILb1EN4cuda3std3__45tupleIJN6thrust24THRUST_300001_SM_1000_NS6detail15normal_iteratorINSA_10device_ptrI7double2EEEESG_EEEE10policy1000El13zaxpy_functorSG_JPSE_SL_EEEvT0_iT1_T2_DpNS2_10kernel_argIT3_EE,@function
        .size           _ZN3cub18CUB_300001_SM_10006detail9transform16transform_kernelINS2_10policy_hubILb1EN4cuda3std3__45tupleIJN6thrust24THRUST_300001_SM_1000_NS6detail15normal_iteratorINSA_10device_ptrI7double2EEEESG_EEEE10policy1000El13zaxpy_functorSG_JPSE_SL_EEEvT0_iT1_T2_DpNS2_10kernel_argIT3_EE,(.L_x_41 - _ZN3cub18CUB_300001_SM_10006detail9transform16transform_kernelINS2_10policy_hubILb1EN4cuda3std3__45tupleIJN6thrust24THRUST_300001_SM_1000_NS6detail15normal_iteratorINSA_10device_ptrI7double2EEEESG_EEEE10policy1000El13zaxpy_functorSG_JPSE_SL_EEEvT0_iT1_T2_DpNS2_10kernel_argIT3_EE)
        .other          _ZN3cub18CUB_300001_SM_10006detail9transform16transform_kernelINS2_10policy_hubILb1EN4cuda3std3__45tupleIJN6thrust24THRUST_300001_SM_1000_NS6detail15normal_iteratorINSA_10device_ptrI7double2EEEESG_EEEE10policy1000El13zaxpy_functorSG_JPSE_SL_EEEvT0_iT1_T2_DpNS2_10kernel_argIT3_EE,@"STO_CUDA_ENTRY STV_DEFAULT"
_ZN3cub18CUB_300001_SM_10006detail9transform16transform_kernelINS2_10policy_hubILb1EN4cuda3std3__45tupleIJN6thrust24THRUST_300001_SM_1000_NS6detail15normal_iteratorINSA_10device_ptrI7double2EEEESG_EEEE10policy1000El13zaxpy_functorSG_JPSE_SL_EEEvT0_iT1_T2_DpNS2_10kernel_argIT3_EE:
.text._ZN3cub18CUB_300001_SM_10006detail9transform16transform_kernelINS2_10policy_hubILb1EN4cuda3std3__45tupleIJN6thrust24THRUST_300001_SM_1000_NS6detail15normal_iteratorINSA_10device_ptrI7double2EEEESG_EEEE10policy1000El13zaxpy_functorSG_JPSE_SL_EEEvT0_iT1_T2_DpNS2_10kernel_argIT3_EE:
[----:B------:R-:W-:Y:S08]  /*0000*/  LDC R1, c[0x0][0x37c] ;  /* 0x0000df00ff017b82 */ /* 0x000ff00000000800 */
[----:B------:R-:W0:Y:S01]  /*0010*/  LDC R0, c[0x0][0x388] ;  /* 0x0000e200ff007b82 */ /* 0x000e220000000800 */
[----:B------:R-:W1:Y:S01]  /*0020*/  LDCU.64 UR4, c[0x0][0x380] ;  /* 0x00007000ff0477ac */ /* 0x000e620008000a00 */
[----:B------:R-:W2:Y:S01]  /*0030*/  S2R R12, SR_TID.X ;  /* 0x00000000000c7919 */ /* 0x000ea20000002100 */
[----:B------:R-:W-:Y:S05]  /*0040*/  BSSY.RECONVERGENT B0, `(.L_x_4) ;  /* 0x000002a000007945 */ /* 0x000fea0003800200 */
[----:B------:R-:W3:Y:S01]  /*0050*/  S2UR UR14, SR_CTAID.X ;  /* 0x00000000000e79c3 */ /* 0x000ee20000002500 */
[----:B0-----:R-:W-:-:S05]  /*0060*/  IMAD.SHL.U32 R5, R0, 0x80, RZ ;  /* 0x0000008000057824 */ /* 0x001fca00078e00ff */
[----:B------:R-:W-:Y:S01]  /*0070*/  SHF.R.S32.HI R0, RZ, 0x1f, R5 ;  /* 0x0000001fff007819 */ /* 0x000fe20000011405 */
[----:B---3--:R-:W-:-:S04]  /*0080*/  IMAD.WIDE.U32 R2, R5, UR14, RZ ;  /* 0x0000000e05027c25 */ /* 0x008fc8000f8e00ff */
[----:B------:R-:W-:Y:S01]  /*0090*/  IMAD R7, R0, UR14, RZ ;  /* 0x0000000e00077c24 */ /* 0x000fe2000f8e02ff */
[----:B-1----:R-:W-:Y:S01]  /*00a0*/  IADD3 R4, P1, PT, -R2, UR4, RZ ;  /* 0x0000000402047c10 */ /* 0x002fe2000ff3e1ff */
[----:B--2---:R-:W-:Y:S02]  /*00b0*/  IMAD.SHL.U32 R11, R12, 0x80, RZ ;  /* 0x000000800c0b7824 */ /* 0x004fe400078e00ff */
[----:B------:R-:W-:Y:S01]  /*00c0*/  IMAD.IADD R7, R3, 0x1, R7 ;  /* 0x0000000103077824 */ /* 0x000fe200078e0207 */
[----:B------:R-:W-:-:S04]  /*00d0*/  ISETP.LT.U32.AND P0, PT, R4, R5, PT ;  /* 0x000000050400720c */ /* 0x000fc80003f01070 */
[----:B------:R-:W-:-:S04]  /*00e0*/  IADD3.X R9, PT, PT, ~R7, UR5, RZ, P1, !PT ;  /* 0x0000000507097c10 */ /* 0x000fc80008ffe5ff */
[----:B------:R-:W-:-:S04]  /*00f0*/  ISETP.LT.AND.EX P0, PT, R9, R0, PT, P0 ;  /* 0x000000000900720c */ /* 0x000fc80003f01300 */
[----:B------:R-:W-:-:S04]  /*0100*/  SEL R0, R4, R5, P0 ;  /* 0x0000000504007207 */ /* 0x000fc80000000000 */
[----:B------:R-:W-:-:S04]  /*0110*/  SHF.L.U32 R4, R0, 0x4, RZ ;  /* 0x0000000400047819 */ /* 0x000fc800000006ff */
[----:B------:R-:W-:-:S13]  /*0120*/  ISETP.GE.AND P0, PT, R11, R4, PT ;  /* 0x000000040b00720c */ /* 0x000fda0003f06270 */
[----:B------:R-:W-:Y:S05]  /*0130*/  @P0 BRA `(.L_x_5) ;  /* 0x0000000000680947 */ /* 0x000fea0003800000 */
[----:B------:R-:W0:Y:S01]  /*0140*/  LDCU.64 UR4, c[0x0][0x3a8] ;  /* 0x00007500ff0477ac */ /* 0x000e220008000a00 */
[C---:B------:R-:W-:Y:S01]  /*0150*/  IMAD.SHL.U32 R6, R2.reuse, 0x10, RZ ;  /* 0x0000001002067824 */ /* 0x040fe200078e00ff */
[----:B------:R-:W-:Y:S01]  /*0160*/  SHF.L.U64.HI R10, R2, 0x4, R7 ;  /* 0x00000004020a7819 */ /* 0x000fe20000010207 */
[----:B------:R-:W-:Y:S01]  /*0170*/  BSSY.RECONVERGENT B1, `(.L_x_6) ;  /* 0x000000b000017945 */ /* 0x000fe20003800200 */
[----:B------:R-:W-:Y:S02]  /*0180*/  IMAD.MOV.U32 R13, RZ, RZ, R11 ;  /* 0x000000ffff0d7224 */ /* 0x000fe400078e000b */
[----:B0-----:R-:W-:-:S04]  /*0190*/  IADD3 R8, P0, PT, R6, UR4, RZ ;  /* 0x0000000406087c10 */ /* 0x001fc8000ff1e0ff */
[----:B------:R-:W-:-:S03]  /*01a0*/  IADD3.X R9, PT, PT, R10, UR5, RZ, P0, !PT ;  /* 0x000000050a097c10 */ /* 0x000fc600087fe4ff */
[----:B------:R-:W-:-:S07]  /*01b0*/  IMAD.WIDE.U32 R8, R12, 0x80, R8 ;  /* 0x000000800c087825 */ /* 0x000fce00078e0008 */
.L_x_7:
[----:B------:R-:W-:Y:S01]  /*01c0*/  VIADD R13, R13, 0x4000 ;  /* 0x000040000d0d7836 */ /* 0x000fe20000000000 */
[----:B------:R0:W-:Y:S04]  /*01d0*/  CCTL.E.PF2 [R8] ;  /* 0x000000000800798f */ /* 0x0001e80000800100 */
[----:B------:R-:W-:Y:S02]  /*01e0*/  ISETP.GE.AND P0, PT, R13, R4, PT ;  /* 0x000000040d00720c */ /* 0x000fe40003f06270 */
[----:B0-----:R-:W-:-:S04]  /*01f0*/  IADD3 R8, P1, PT, R8, 0x4000, RZ ;  /* 0x0000400008087810 */ /* 0x001fc80007f3e0ff */
[----:B------:R-:W-:-:S07]  /*0200*/  IADD3.X R9, PT, PT, RZ, R9, RZ, P1, !PT ;  /* 0x00000009ff097210 */ /* 0x000fce0000ffe4ff */
[----:B------:R-:W-:Y:S05]  /*0210*/  @!P0 BRA `(.L_x_7) ;  /* 0xfffffffc00e88947 */ /* 0x000fea000383ffff */
[----:B------:R-:W-:Y:S05]  /*0220*/  BSYNC.RECONVERGENT B1 ;  /* 0x0000000000017941 */ /* 0x000fea0003800200 */
.L_x_6:
[----:B------:R-:W0:Y:S01]  /*0230*/  S2R R12, SR_TID.X ;  /* 0x00000000000c7919 */ /* 0x000e220000002100 */
[----:B------:R-:W1:Y:S02]  /*0240*/  LDCU.64 UR4, c[0x0][0x3b8] ;  /* 0x00007700ff0477ac */ /* 0x000e640008000a00 */
[----:B-1----:R-:W-:-:S04]  /*0250*/  IADD3 R8, P0, PT, R6, UR4, RZ ;  /* 0x0000000406087c10 */ /* 0x002fc8000ff1e0ff */
[----:B------:R-:W-:-:S03]  /*0260*/  IADD3.X R9, PT, PT, R10, UR5, RZ, P0, !PT ;  /* 0x000000050a097c10 */ /* 0x000fc600087fe4ff */
[----:B0-----:R-:W-:-:S07]  /*0270*/  IMAD.WIDE.U32 R8, R12, 0x80, R8 ;  /* 0x000000800c087825 */ /* 0x001fce00078e0008 */
.L_x_8:
[----:B------:R-:W-:Y:S01]  /*0280*/  VIADD R11, R11, 0x4000 ;  /* 0x000040000b0b7836 */ /* 0x000fe20000000000 */
[----:B------:R0:W-:Y:S04]  /*0290*/  CCTL.E.PF2 [R8] ;  /* 0x000000000800798f */ /* 0x0001e80000800100 */
[----:B------:R-:W-:Y:S02]  /*02a0*/  ISETP.GE.AND P0, PT, R11, R4, PT ;  /* 0x000000040b00720c */ /* 0x000fe40003f06270 */
[----:B0-----:R-:W-:-:S05]  /*02b0*/  IADD3 R8, P1, PT, R8, 0x4000, RZ ;  /* 0x0000400008087810 */ /* 0x001fca0007f3e0ff */
[----:B------:R-:W-:-:S06]  /*02c0*/  IMAD.X R9, RZ, RZ, R9, P1 ;  /* 0x000000ffff097224 */ /* 0x000fcc00008e0609 */
[----:B------:R-:W-:Y:S05]  /*02d0*/  @!P0 BRA `(.L_x_8) ;  /* 0xfffffffc00e88947 */ /* 0x000fea000383ffff */
.L_x_5:
[----:B------:R-:W-:Y:S05]  /*02e0*/  BSYNC.RECONVERGENT B0 ;  /* 0x0000000000007941 */ /* 0x000fea0003800200 */
.L_x_4:
[----:B------:R-:W0:Y:S01]  /*02f0*/  LDCU.128 UR8, c[0x0][0x3a0] ;  /* 0x00007400ff0877ac */ /* 0x000e220008000c00 */
[----:B------:R-:W-:Y:S02]  /*0300*/  ISETP.NE.AND P0, PT, R5, R0, PT ;  /* 0x000000000500720c */ /* 0x000fe40003f05270 */
[C---:B------:R-:W-:Y:S01]  /*0310*/  SHF.L.U32 R16, R2.reuse, 0x4, RZ ;  /* 0x0000000402107819 */ /* 0x040fe200000006ff */
[----:B------:R-:W1:Y:S01]  /*0320*/  LDCU.64 UR6, c[0x0][0x3b8] ;  /* 0x00007700ff0677ac */ /* 0x000e620008000a00 */
[----:B------:R-:W-:Y:S02]  /*0330*/  SHF.L.U64.HI R2, R2, 0x4, R7 ;  /* 0x0000000402027819 */ /* 0x000fe40000010207 */
[----:B------:R-:W-:Y:S01]  /*0340*/  R2UR UR15, R16 ;  /* 0x00000000100f72ca */ /* 0x000fe200000e0000 */
[----:B------:R-:W2:Y:S01]  /*0350*/  LDCU.64 UR12, c[0x0][0x358] ;  /* 0x00006b00ff0c77ac */ /* 0x000ea20008000a00 */
[----:B------:R-:W-:Y:S02]  /*0360*/  R2UR UR16, R2 ;  /* 0x00000000021072ca */ /* 0x000fe400000e0000 */
[----:B0-----:R-:W-:-:S02]  /*0370*/  IADD3 R20, P2, PT, R16, UR10, RZ ;  /* 0x0000000a10147c10 */ /* 0x001fc4000ff5e0ff */
[C---:B-1----:R-:W-:Y:S02]  /*0380*/  IADD3 R18, P3, PT, R16.reuse, UR6, RZ ;  /* 0x0000000610127c10 */ /* 0x042fe4000ff7e0ff */
[----:B------:R-:W-:Y:S02]  /*0390*/  IADD3 R16, P1, PT, R16, UR8, RZ ;  /* 0x0000000810107c10 */ /* 0x000fe4000ff3e0ff */
[C---:B------:R-:W-:Y:S02]  /*03a0*/  IADD3.X R21, PT, PT, R2.reuse, UR11, RZ, P2, !PT ;  /* 0x0000000b02157c10 */ /* 0x040fe400097fe4ff */
[C---:B------:R-:W-:Y:S02]  /*03b0*/  IADD3.X R19, PT, PT, R2.reuse, UR7, RZ, P3, !PT ;  /* 0x0000000702137c10 */ /* 0x040fe40009ffe4ff */
[----:B------:R-:W-:Y:S01]  /*03c0*/  IADD3.X R17, PT, PT, R2, UR9, RZ, P1, !PT ;  /* 0x0000000902117c10 */ /* 0x000fe20008ffe4ff */
[----:B--2---:R-:W-:Y:S06]  /*03d0*/  @!P0 BRA `(.L_x_9) ;  /* 0x0000001400e08947 */ /* 0x004fec0003800000 */
[----:B------:R-:W0:Y:S02]  /*03e0*/  LDC R6, c[0x0][0x388] ;  /* 0x0000e200ff067b82 */ /* 0x000e240000000800 */
[----:B0-----:R-:W-:-:S13]  /*03f0*/  ISETP.GE.AND P0, PT, R6, 0x1, PT ;  /* 0x000000010600780c */ /* 0x001fda0003f06270 */
[----:B------:R-:W-:Y:S05]  /*0400*/  @!P0 EXIT ;  /* 0x000000000000894d */ /* 0x000fea0003800000 */
[----:B------:R-:W-:Y:S01]  /*0410*/  ISETP.GE.U32.AND P0, PT, R6, 0x8, PT ;  /* 0x000000080600780c */ /* 0x000fe20003f06070 */
[----:B------:R-:W-:-:S12]  /*0420*/  IMAD.MOV.U32 R26, RZ, RZ, RZ ;  /* 0x000000ffff1a7224 */ /* 0x000fd800078e00ff */
[----:B------:R-:W-:Y:S05]  /*0430*/  @!P0 BRA `(.L_x_10) ;  /* 0x0000000c00b88947 */ /* 0x000fea0003800000 */
[----:B------:R-:W0:Y:S01]  /*0440*/  S2R R24, SR_TID.X ;  /* 0x0000000000187919 */ /* 0x000e220000002100 */
[----:B------:R-:W1:Y:S08]  /*0450*/  LDC.64 R14, c[0x0][0x398] ;  /* 0x0000e600ff0e7b82 */ /* 0x000e700000000a00 */
[----:B------:R-:W2:Y:S08]  /*0460*/  LDC.64 R2, c[0x0][0x390] ;  /* 0x0000e400ff027b82 */ /* 0x000eb00000000a00 */
[----:B------:R-:W3:Y:S01]  /*0470*/  LDC.64 R26, c[0x0][0x398] ;  /* 0x0000e600ff1a7b82 */ /* 0x000ee20000000a00 */
[----:B0-----:R-:W-:-:S13]  /*0480*/  ISETP.GE.AND P0, PT, R24, R0, PT ;  /* 0x000000001800720c */ /* 0x001fda0003f06270 */
[----:B------:R-:W-:-:S06]  /*0490*/  @!P0 IMAD.WIDE.U32 R8, R24, 0x10, R20 ;  /* 0x0000001018088825 */ /* 0x000fcc00078e0014 */
[----:B------:R-:W1:Y:S01]  /*04a0*/  @!P0 LDG.E.128 R8, desc[UR12][R8.64] ;  /* 0x0000000c08088981 */ /* 0x000e62000c1e1d00 */
[----:B------:R-:W-:-:S05]  /*04b0*/  @!P0 IMAD.WIDE.U32 R22, R24, 0x10, R18 ;  /* 0x0000001018168825 */ /* 0x000fca00078e0012 */
[----:B------:R0:W4:Y:S01]  /*04c0*/  @!P0 LDG.E.128 R4, desc[UR12][R22.64] ;  /* 0x0000000c16048981 */ /* 0x000122000c1e1d00 */
[----:B------:R-:W-:Y:S01]  /*04d0*/  @!P0 IMAD.WIDE.U32 R28, R24, 0x10, R16 ;  /* 0x00000010181c8825 */ /* 0x000fe200078e0010 */
[----:B0-----:R-:W0:Y:S01]  /*04e0*/  LDC.64 R22, c[0x0][0x390] ;  /* 0x0000e400ff167b82 */ /* 0x001e220000000a00 */
[C---:B-1----:R-:W-:Y:S02]  /*04f0*/  @!P0 DMUL R12, R10.reuse, R14 ;  /* 0x0000000e0a0c8228 */ /* 0x042fe40000000000 */
[----:B--2---:R-:W-:-:S06]  /*0500*/  @!P0 DMUL R10, R10, R2 ;  /* 0x000000020a0a8228 */ /* 0x004fcc0000000000 */
[C---:B------:R-:W-:Y:S01]  /*0510*/  @!P0 DFMA R12, R8.reuse, R2, -R12 ;  /* 0x00000002080c822b */ /* 0x040fe2000000080c */
[----:B------:R-:W-:Y:S01]  /*0520*/  VIADD R2, R24, 0x80 ;  /* 0x0000008018027836 */ /* 0x000fe20000000000 */
[----:B------:R-:W-:-:S04]  /*0530*/  @!P0 DFMA R10, R8, R14, R10 ;  /* 0x0000000e080a822b */ /* 0x000fc8000000000a */
[C---:B------:R-:W-:Y:S02]  /*0540*/  ISETP.GE.AND P1, PT, R2.reuse, R0, PT ;  /* 0x000000000200720c */ /* 0x040fe40003f26270 */
[----:B----4-:R-:W-:Y:S01]  /*0550*/  @!P0 DADD R4, R12, R4 ;  /* 0x000000000c048229 */ /* 0x010fe20000000004 */
[----:B------:R-:W-:Y:S01]  /*0560*/  IMAD.WIDE R12, R2, 0x10, R20 ;  /* 0x00000010020c7825 */ /* 0x000fe200078e0214 */
[----:B------:R-:W-:-:S07]  /*0570*/  @!P0 DADD R6, R10, R6 ;  /* 0x000000000a068229 */ /* 0x000fce0000000006 */
[----:B------:R1:W-:Y:S01]  /*0580*/  @!P0 STG.E.128 desc[UR12][R28.64], R4 ;  /* 0x000000041c008986 */ /* 0x0003e2000c101d0c */
[----:B------:R-:W-:-:S05]  /*0590*/  IMAD.WIDE R14, R2, 0x10, R18 ;  /* 0x00000010020e7825 */ /* 0x000fca00078e0212 */
[----:B------:R-:W2:Y:S04]  /*05a0*/  @!P1 LDG.E.128 R8, desc[UR12][R14.64] ;  /* 0x0000000c0e089981 */ /* 0x000ea8000c1e1d00 */
[----:B-1----:R-:W3:Y:S01]  /*05b0*/  @!P1 LDG.E.128 R4, desc[UR12][R12.64] ;  /* 0x0000000c0c049981 */ /* 0x002ee2000c1e1d00 */
[----:B------:R-:W1:Y:S02]  /*05c0*/  S2R R29, SR_TID.X ;  /* 0x00000000001d7919 */ /* 0x000e640000002100 */
[----:B-1----:R-:W-:-:S04]  /*05d0*/  IADD3 R3, PT, PT, R29, 0x100, RZ ;  /* 0x000001001d037810 */ /* 0x002fc80007ffe0ff */
[----:B------:R-:W-:Y:S01]  /*05e0*/  ISETP.GE.AND P0, PT, R3, R0, PT ;  /* 0x000000000300720c */ /* 0x000fe20003f06270 */
[----:B------:R-:W-:Y:S01]  /*05f0*/  IMAD.WIDE R2, R2, 0x10, R16 ;  /* 0x0000001002027825 */ /* 0x000fe200078e0210 */
[C---:B---3--:R-:W-:Y:S02]  /*0600*/  @!P1 DMUL R24, R6.reuse, R26 ;  /* 0x0000001a06189228 */ /* 0x048fe40000000000 */
[----:B0-----:R-:W-:-:S06]  /*0610*/  @!P1 DMUL R6, R6, R22 ;  /* 0x0000001606069228 */ /* 0x001fcc0000000000 */
[C---:B------:R-:W-:Y:S02]  /*0620*/  @!P1 DFMA R24, R4.reuse, R22, -R24 ;  /* 0x000000160418922b */ /* 0x040fe40000000818 */
[----:B------:R-:W-:Y:S01]  /*0630*/  @!P1 DFMA R6, R4, R26, R6 ;  /* 0x0000001a0406922b */ /* 0x000fe20000000006 */
[----:B------:R-:W0:Y:S05]  /*0640*/  LDC.64 R22, c[0x0][0x390] ;  /* 0x0000e400ff167b82 */ /* 0x000e2a0000000a00 */
[----:B--2---:R-:W-:Y:S02]  /*0650*/  @!P1 DADD R8, R24, R8 ;  /* 0x0000000018089229 */ /* 0x004fe40000000008 */
[----:B------:R-:W-:Y:S01]  /*0660*/  @!P1 DADD R10, R6, R10 ;  /* 0x00000000060a9229 */ /* 0x000fe2000000000a */
[----:B------:R-:W1:Y:S06]  /*0670*/  LDC.64 R26, c[0x0][0x398] ;  /* 0x0000e600ff1a7b82 */ /* 0x000e6c0000000a00 */
[----:B------:R2:W-:Y:S04]  /*0680*/  @!P1 STG.E.128 desc[UR12][R2.64], R8 ;  /* 0x0000000802009986 */ /* 0x0005e8000c101d0c */
[----:B------:R-:W1:Y:S04]  /*0690*/  @!P0 LDG.E.128 R4, desc[UR12][R12.64+0x800] ;  /* 0x0008000c0c048981 */ /* 0x000e68000c1e1d00 */
[----:B--2---:R-:W2:Y:S01]  /*06a0*/  @!P0 LDG.E.128 R8, desc[UR12][R14.64+0x800] ;  /* 0x0008000c0e088981 */ /* 0x004ea2000c1e1d00 */
[----:B-1----:R-:W-:-:S02]  /*06b0*/  @!P0 DMUL R24, R6, R26 ;  /* 0x0000001a06188228 */ /* 0x002fc40000000000 */
[----:B0-----:R-:W-:-:S06]  /*06c0*/  @!P0 DMUL R6, R6, R22 ;  /* 0x0000001606068228 */ /* 0x001fcc0000000000 */
[C---:B------:R-:W-:Y:S01]  /*06d0*/  @!P0 DFMA R24, R4.reuse, R22, -R24 ;  /* 0x000000160418822b */ /* 0x040fe20000000818 */
[----:B------:R-:W-:Y:S01]  /*06e0*/  VIADD R22, R29, 0x180 ;  /* 0x000001801d167836 */ /* 0x000fe20000000000 */
[----:B------:R-:W-:Y:S01]  /*06f0*/  @!P0 DFMA R6, R4, R26, R6 ;  /* 0x0000001a0406822b */ /* 0x000fe20000000006 */
[----:B------:R-:W0:Y:S03]  /*0700*/  LDC.64 R26, c[0x0][0x398] ;  /* 0x0000e600ff1a7b82 */ /* 0x000e260000000a00 */
[----:B------:R-:W-:Y:S02]  /*0710*/  ISETP.GE.AND P1, PT, R22, R0, PT ;  /* 0x000000001600720c */ /* 0x000fe40003f26270 */
[----:B--2---:R-:W-:Y:S02]  /*0720*/  @!P0 DADD R8, R24, R8 ;  /* 0x0000000018088229 */ /* 0x004fe40000000008 */
[----:B------:R-:W-:Y:S01]  /*0730*/  @!P0 DADD R10, R6, R10 ;  /* 0x00000000060a8229 */ /* 0x000fe2000000000a */
[----:B------:R-:W1:Y:S06]  /*0740*/  LDC.64 R22, c[0x0][0x390] ;  /* 0x0000e400ff167b82 */ /* 0x000e6c0000000a00 */
[----:B------:R2:W-:Y:S04]  /*0750*/  @!P0 STG.E.128 desc[UR12][R2.64+0x800], R8 ;  /* 0x0008000802008986 */ /* 0x0005e8000c101d0c */
[----:B------:R-:W0:Y:S04]  /*0760*/  @!P1 LDG.E.128 R4, desc[UR12][R12.64+0x1000] ;  /* 0x0010000c0c049981 */ /* 0x000e28000c1e1d00 */
[----:B--2---:R-:W2:Y:S01]  /*0770*/  @!P1 LDG.E.128 R8, desc[UR12][R14.64+0x1000] ;  /* 0x0010000c0e089981 */ /* 0x004ea2000c1e1d00 */
[----:B0-----:R-:W-:-:S02]  /*0780*/  @!P1 DMUL R24, R6, R26 ;  /* 0x0000001a06189228 */ /* 0x001fc40000000000 */
[----:B-1----:R-:W-:-:S06]  /*0790*/  @!P1 DMUL R6, R6, R22 ;  /* 0x0000001606069228 */ /* 0x002fcc0000000000 */
        /* <DEDUP_REMOVED lines=14> */
[----:B------:R-:W-:Y:S01]  /*0880*/  IADD3 R22, PT, PT, R29, 0x280, RZ ;  /* 0x000002801d167810 */ /* 0x000fe20007ffe0ff */
[----:B------:R-:W-:Y:S01]  /*0890*/  @!P0 DFMA R6, R4, R26, R6 ;  /* 0x0000001a0406822b */ /* 0x000fe20000000006 */
[----:B------:R-:W0:Y:S02]  /*08a0*/  LDC.64 R26, c[0x0][0x398] ;  /* 0x0000e600ff1a7b82 */ /* 0x000e240000000a00 */
[----:B------:R-:W-:-:S03]  /*08b0*/  ISETP.GE.AND P1, PT, R22, R0, PT ;  /* 0x000000001600720c */ /* 0x000fc60003f26270 */
        /* <DEDUP_REMOVED lines=24> */
[----:B------:R-:W0:Y:S03]  /*0a40*/  LDC R29, c[0x0][0x388] ;  /* 0x0000e200ff1d7b82 */ /* 0x000e260000000800 */
[----:B------:R-:W-:Y:S02]  /*0a50*/  ISETP.GE.AND P1, PT, R22, R0, PT ;  /* 0x000000001600720c */ /* 0x000fe40003f26270 */
[----:B--2---:R-:W-:Y:S02]  /*0a60*/  @!P0 DADD R8, R24, R8 ;  /* 0x0000000018088229 */ /* 0x004fe40000000008 */
[----:B------:R-:W-:-:S07]  /*0a70*/  @!P0 DADD R10, R6, R10 ;  /* 0x00000000060a8229 */ /* 0x000fce000000000a */
[----:B------:R1:W-:Y:S04]  /*0a80*/  @!P0 STG.E.128 desc[UR12][R2.64+0x2800], R8 ;  /* 0x0028000802008986 */ /* 0x0003e8000c101d0c */
[----:B------:R2:W3:Y:S02]  /*0a90*/  @!P1 LDG.E.128 R4, desc[UR12][R12.64+0x3000] ;  /* 0x0030000c0c049981 */ /* 0x0004e4000c1e1d00 */
[----:B--2---:R-:W3:Y:S02]  /*0aa0*/  LDC.64 R12, c[0x0][0x398] ;  /* 0x0000e600ff0c7b82 */ /* 0x004ee40000000a00 */
[----:B-1----:R1:W2:Y:S06]  /*0ab0*/  @!P1 LDG.E.128 R8, desc[UR12][R14.64+0x3000] ;  /* 0x0030000c0e089981 */ /* 0x0022ac000c1e1d00 */
[----:B-1----:R-:W1:Y:S01]  /*0ac0*/  LDC.64 R14, c[0x0][0x390] ;  /* 0x0000e400ff0e7b82 */ /* 0x002e620000000a00 */
[----:B0-----:R-:W-:-:S04]  /*0ad0*/  LOP3.LUT R26, R29, 0x7ffffff8, RZ, 0xc0, !PT ;  /* 0x7ffffff81d1a7812 */ /* 0x001fc800078ec0ff */
[----:B------:R-:W-:Y:S01]  /*0ae0*/  ISETP.NE.AND P0, PT, R26, 0x8, PT ;  /* 0x000000081a00780c */ /* 0x000fe20003f05270 */
[C---:B---3--:R-:W-:Y:S02]  /*0af0*/  @!P1 DMUL R22, R6.reuse, R12 ;  /* 0x0000000c06169228 */ /* 0x048fe40000000000 */
[----:B-1----:R-:W-:-:S06]  /*0b00*/  @!P1 DMUL R6, R6, R14 ;  /* 0x0000000e06069228 */ /* 0x002fcc0000000000 */
[C---:B------:R-:W-:Y:S02]  /*0b10*/  @!P1 DFMA R22, R4.reuse, R14, -R22 ;  /* 0x0000000e0416922b */ /* 0x040fe40000000816 */
[----:B------:R-:W-:-:S06]  /*0b20*/  @!P1 DFMA R6, R4, R12, R6 ;  /* 0x0000000c0406922b */ /* 0x000fcc0000000006 */
[----:B--2---:R-:W-:Y:S02]  /*0b30*/  @!P1 DADD R8, R22, R8 ;  /* 0x0000000016089229 */ /* 0x004fe40000000008 */
[----:B------:R-:W-:-:S07]  /*0b40*/  @!P1 DADD R10, R6, R10 ;  /* 0x00000000060a9229 */ /* 0x000fce000000000a */
[----:B------:R0:W-:Y:S01]  /*0b50*/  @!P1 STG.E.128 desc[UR12][R2.64+0x3000], R8 ;  /* 0x0030000802009986 */ /* 0x0001e2000c101d0c */
[----:B------:R-:W-:Y:S05]  /*0b60*/  @!P0 BRA `(.L_x_10) ;  /* 0x0000000400ec8947 */ /* 0x000fea0003800000 */
[----:B------:R-:W-:Y:S01]  /*0b70*/  MOV R22, 0x8 ;  /* 0x0000000800167802 */ /* 0x000fe20000000f00 */
[----:B------:R-:W1:Y:S06]  /*0b80*/  LDCU.128 UR4, c[0x0][0x390] ;  /* 0x00007200ff0477ac */ /* 0x000e6c0008000c00 */
.L_x_13:
[----:B0-----:R-:W0:Y:S01]  /*0b90*/  S2R R2, SR_TID.X ;  /* 0x0000000000027919 */ /* 0x001e220000002100 */
[----:B--2---:R-:W2:Y:S01]  /*0ba0*/  LDC.64 R24, c[0x0][0x398] ;  /* 0x0000e600ff187b82 */ /* 0x004ea20000000a00 */
[----:B0-----:R-:W-:-:S07]  /*0bb0*/  IMAD R23, R22, 0x80, R2 ;  /* 0x0000008016177824 */ /* 0x001fce00078e0202 */
[----:B------:R-:W0:Y:S01]  /*0bc0*/  LDC.64 R2, c[0x0][0x390] ;  /* 0x0000e400ff027b82 */ /* 0x000e220000000a00 */
[----:B------:R-:W-:-:S13]  /*0bd0*/  ISETP.GE.AND P0, PT, R23, R0, PT ;  /* 0x000000001700720c */ /* 0x000fda0003f06270 */
[----:B------:R-:W-:-:S06]  /*0be0*/  @!P0 IMAD.WIDE.U32 R4, R23, 0x10, R20 ;  /* 0x0000001017048825 */ /* 0x000fcc00078e0014 */
[----:B------:R-:W2:Y:S01]  /*0bf0*/  @!P0 LDG.E.128 R4, desc[UR12][R4.64] ;  /* 0x0000000c04048981 */ /* 0x000ea2000c1e1d00 */
[----:B------:R-:W-:-:S05]  /*0c00*/  @!P0 IMAD.WIDE.U32 R28, R23, 0x10, R18 ;  /* 0x00000010171c8825 */ /* 0x000fca00078e0012 */
[----:B------:R3:W4:Y:S02]  /*0c10*/  @!P0 LDG.E.128 R8, desc[UR12][R28.64] ;  /* 0x0000000c1c088981 */ /* 0x000724000c1e1d00 */
[----:B---3--:R-:W3:Y:S01]  /*0c20*/  LDC.64 R28, c[0x0][0x390] ;  /* 0x0000e400ff1c7b82 */ /* 0x008ee20000000a00 */
[C---:B--2---:R-:W-:Y:S02]  /*0c30*/  @!P0 DMUL R12, R6.reuse, R24 ;  /* 0x00000018060c8228 */ /* 0x044fe40000000000 */
[----:B0-----:R-:W-:Y:S01]  /*0c40*/  @!P0 DMUL R14, R6, R2 ;  /* 0x00000002060e8228 */ /* 0x001fe20000000000 */
[----:B------:R-:W-:-:S05]  /*0c50*/  VIADD R6, R23, 0x80 ;  /* 0x0000008017067836 */ /* 0x000fca0000000000 */
[C---:B------:R-:W-:Y:S01]  /*0c60*/  @!P0 DFMA R12, R4.reuse, R2, -R12 ;  /* 0x00000002040c822b */ /* 0x040fe2000000080c */
[C---:B------:R-:W-:Y:S01]  /*0c70*/  ISETP.GE.AND P1, PT, R6.reuse, R0, PT ;  /* 0x000000000600720c */ /* 0x040fe20003f26270 */
[----:B------:R-:W-:Y:S01]  /*0c80*/  @!P0 DFMA R14, R4, R24, R14 ;  /* 0x00000018040e822b */ /* 0x000fe2000000000e */
[----:B------:R-:W-:Y:S01]  /*0c90*/  IMAD.WIDE R2, R6, 0x10, R20 ;  /* 0x0000001006027825 */ /* 0x000fe200078e0214 */
[----:B------:R-:W0:Y:S03]  /*0ca0*/  LDC.64 R24, c[0x0][0x398] ;  /* 0x0000e600ff187b82 */ /* 0x000e260000000a00 */
[----:B------:R-:W-:Y:S01]  /*0cb0*/  @!P0 IMAD.WIDE.U32 R4, R23, 0x10, R16 ;  /* 0x0000001017048825 */ /* 0x000fe200078e0010 */
[----:B----4-:R-:W-:Y:S02]  /*0cc0*/  @!P0 DADD R8, R12, R8 ;  /* 0x000000000c088229 */ /* 0x010fe40000000008 */
[----:B------:R-:W-:-:S07]  /*0cd0*/  @!P0 DADD R10, R14, R10 ;  /* 0x000000000e0a8229 */ /* 0x000fce000000000a */
[----:B------:R2:W-:Y:S04]  /*0ce0*/  @!P0 STG.E.128 desc[UR12][R4.64], R8 ;  /* 0x0000000804008986 */ /* 0x0005e8000c101d0c */
[----:B--2---:R-:W0:Y:S01]  /*0cf0*/  @!P1 LDG.E.128 R8, desc[UR12][R2.64] ;  /* 0x0000000c02089981 */ /* 0x004e22000c1e1d00 */
[----:B------:R-:W-:-:S05]  /*0d00*/  IMAD.WIDE R4, R6, 0x10, R18 ;  /* 0x0000001006047825 */ /* 0x000fca00078e0212 */
[----:B------:R-:W2:Y:S01]  /*0d10*/  @!P1 LDG.E.128 R12, desc[UR12][R4.64] ;  /* 0x0000000c040c9981 */ /* 0x000ea2000c1e1d00 */
[----:B------:R-:W-:-:S04]  /*0d20*/  IADD3 R7, PT, PT, R23, 0x100, RZ ;  /* 0x0000010017077810 */ /* 0x000fc80007ffe0ff */
[----:B------:R-:W-:Y:S01]  /*0d30*/  ISETP.GE.AND P0, PT, R7, R0, PT ;  /* 0x000000000700720c */ /* 0x000fe20003f06270 */
[----:B------:R-:W-:Y:S01]  /*0d40*/  IMAD.WIDE R6, R6, 0x10, R16 ;  /* 0x0000001006067825 */ /* 0x000fe200078e0210 */
[C---:B0-----:R-:W-:Y:S02]  /*0d50*/  @!P1 DMUL R24, R10.reuse, R24 ;  /* 0x000000180a189228 */ /* 0x041fe40000000000 */
[----:B---3--:R-:W-:-:S06]  /*0d60*/  @!P1 DMUL R10, R10, R28 ;  /* 0x0000001c0a0a9228 */ /* 0x008fcc0000000000 */
[----:B------:R-:W-:Y:S01]  /*0d70*/  @!P1 DFMA R24, R8, R28, -R24 ;  /* 0x0000001c0818922b */ /* 0x000fe20000000818 */
[----:B------:R-:W0:Y:S07]  /*0d80*/  LDC.64 R28, c[0x0][0x398] ;  /* 0x0000e600ff1c7b82 */ /* 0x000e2e0000000a00 */
[----:B--2---:R-:W-:Y:S02]  /*0d90*/  @!P1 DADD R12, R24, R12 ;  /* 0x00000000180c9229 */ /* 0x004fe4000000000c */
[----:B------:R-:W2:Y:S01]  /*0da0*/  LDC.64 R24, c[0x0][0x398] ;  /* 0x0000e600ff187b82 */ /* 0x000ea20000000a00 */
[----:B0-----:R-:W-:-:S07]  /*0db0*/  @!P1 DFMA R10, R8, R28, R10 ;  /* 0x0000001c080a922b */ /* 0x001fce000000000a */
[----:B------:R-:W0:Y:S01]  /*0dc0*/  LDC.64 R28, c[0x0][0x390] ;  /* 0x0000e400ff1c7b82 */ /* 0x000e220000000a00 */
[----:B------:R-:W-:-:S07]  /*0dd0*/  @!P1 DADD R14, R10, R14 ;  /* 0x000000000a0e9229 */ /* 0x000fce000000000e */
[----:B------:R3:W-:Y:S04]  /*0de0*/  @!P1 STG.E.128 desc[UR12][R6.64], R12 ;  /* 0x0000000c06009986 */ /* 0x0007e8000c101d0c */
[----:B------:R-:W2:Y:S04]  /*0df0*/  @!P0 LDG.E.128 R8, desc[UR12][R2.64+0x800] ;  /* 0x0008000c02088981 */ /* 0x000ea8000c1e1d00 */
[----:B---3--:R-:W3:Y:S01]  /*0e00*/  @!P0 LDG.E.128 R12, desc[UR12][R4.64+0x800] ;  /* 0x0008000c040c8981 */ /* 0x008ee2000c1e1d00 */
[----:B------:R-:W-:-:S05]  /*0e10*/  VIADD R27, R23, 0x180 ;  /* 0x00000180171b7836 */ /* 0x000fca0000000000 */
[----:B------:R-:W-:Y:S01]  /*0e20*/  ISETP.GE.AND P1, PT, R27, R0, PT ;  /* 0x000000001b00720c */ /* 0x000fe20003f26270 */
[C---:B--2---:R-:W-:Y:S02]  /*0e30*/  @!P0 DMUL R24, R10.reuse, R24 ;  /* 0x000000180a188228 */ /* 0x044fe40000000000 */
[----:B0-----:R-:W-:-:S06]  /*0e40*/  @!P0 DMUL R10, R10, R28 ;  /* 0x0000001c0a0a8228 */ /* 0x001fcc0000000000 */
[----:B------:R-:W-:Y:S01]  /*0e50*/  @!P0 DFMA R24, R8, R28, -R24 ;  /* 0x0000001c0818822b */ /* 0x000fe20000000818 */
[----:B------:R-:W0:Y:S07]  /*0e60*/  LDC.64 R28, c[0x0][0x398] ;  /* 0x0000e600ff1c7b82 */ /* 0x000e2e0000000a00 */
[----:B---3--:R-:W-:Y:S02]  /*0e70*/  @!P0 DADD R12, R24, R12 ;  /* 0x00000000180c8229 */ /* 0x008fe4000000000c */
        /* <DEDUP_REMOVED lines=21> */
[----:B------:R-:W-:-:S04]  /*0fd0*/  IADD3 R27, PT, PT, R23, 0x280, RZ ;  /* 0x00000280171b7810 */ /* 0x000fc80007ffe0ff */
        /* <DEDUP_REMOVED lines=27> */
[----:B------:R-:W-:Y:S01]  /*1190*/  VIADD R23, R23, 0x380 ;  /* 0x0000038017177836 */ /* 0x000fe20000000000 */
[----:B------:R-:W-:Y:S01]  /*11a0*/  IADD3 R22, PT, PT, R22, 0x8, RZ ;  /* 0x0000000816167810 */ /* 0x000fe20007ffe0ff */
[----:B------:R-:W-:Y:S03]  /*11b0*/  BSSY.RECONVERGENT B0, `(.L_x_11) ;  /* 0x0000015000007945 */ /* 0x000fe60003800200 */
[----:B------:R-:W-:Y:S01]  /*11c0*/  ISETP.NE.AND P1, PT, R22, R26, PT ;  /* 0x0000001a1600720c */ /* 0x000fe20003f25270 */
[----:B--2---:R-:W-:-:S02]  /*11d0*/  @!P0 DMUL R24, R10, R24 ;  /* 0x000000180a188228 */ /* 0x004fc40000000000 */
[----:B0-----:R-:W-:-:S06]  /*11e0*/  @!P0 DMUL R10, R10, R28 ;  /* 0x0000001c0a0a8228 */ /* 0x001fcc0000000000 */
[----:B------:R-:W-:Y:S01]  /*11f0*/  @!P0 DFMA R24, R8, R28, -R24 ;  /* 0x0000001c0818822b */ /* 0x000fe20000000818 */
[----:B------:R-:W0:Y:S07]  /*1200*/  LDC.64 R28, c[0x0][0x398] ;  /* 0x0000e600ff1c7b82 */ /* 0x000e2e0000000a00 */
[----:B---3--:R-:W-:Y:S02]  /*1210*/  @!P0 DADD R12, R24, R12 ;  /* 0x00000000180c8229 */ /* 0x008fe4000000000c */
[----:B0-----:R-:W-:-:S08]  /*1220*/  @!P0 DFMA R10, R8, R28, R10 ;  /* 0x0000001c080a822b */ /* 0x001fd0000000000a */
[----:B------:R-:W-:-:S07]  /*1230*/  @!P0 DADD R14, R10, R14 ;  /* 0x000000000a0e8229 */ /* 0x000fce000000000e */
[----:B------:R0:W-:Y:S01]  /*1240*/  @!P0 STG.E.128 desc[UR12][R6.64+0x2800], R12 ;  /* 0x0028000c06008986 */ /* 0x0001e2000c101d0c */
[----:B------:R-:W-:-:S13]  /*1250*/  ISETP.GE.AND P0, PT, R23, R0, PT ;  /* 0x000000001700720c */ /* 0x000fda0003f06270 */
[----:B------:R-:W-:Y:S05]  /*1260*/  @P0 BRA `(.L_x_12) ;  /* 0x0000000000240947 */ /* 0x000fea0003800000 */
[----:B------:R-:W1:Y:S04]  /*1270*/  LDG.E.128 R8, desc[UR12][R2.64+0x3000] ;  /* 0x0030000c02087981 */ /* 0x000e68000c1e1d00 */
[----:B0-----:R-:W2:Y:S01]  /*1280*/  LDG.E.128 R12, desc[UR12][R4.64+0x3000] ;  /* 0x0030000c040c7981 */ /* 0x001ea2000c1e1d00 */
[C---:B-1----:R-:W-:Y:S02]  /*1290*/  DMUL R24, R10.reuse, UR6 ;  /* 0x000000060a187c28 */ /* 0x042fe40008000000 */
[----:B------:R-:W-:-:S06]  /*12a0*/  DMUL R10, R10, UR4 ;  /* 0x000000040a0a7c28 */ /* 0x000fcc0008000000 */
[C---:B------:R-:W-:Y:S02]  /*12b0*/  DFMA R24, R8.reuse, UR4, -R24 ;  /* 0x0000000408187c2b */ /* 0x040fe40008000818 */
[----:B------:R-:W-:-:S06]  /*12c0*/  DFMA R10, R8, UR6, R10 ;  /* 0x00000006080a7c2b */ /* 0x000fcc000800000a */
[----:B--2---:R-:W-:Y:S02]  /*12d0*/  DADD R12, R24, R12 ;  /* 0x00000000180c7229 */ /* 0x004fe4000000000c */
[----:B------:R-:W-:-:S07]  /*12e0*/  DADD R14, R10, R14 ;  /* 0x000000000a0e7229 */ /* 0x000fce000000000e */
[----:B------:R2:W-:Y:S04]  /*12f0*/  STG.E.128 desc[UR12][R6.64+0x3000], R12 ;  /* 0x0030000c06007986 */ /* 0x0005e8000c101d0c */
.L_x_12:
[----:B-1----:R-:W-:Y:S05]  /*1300*/  BSYNC.RECONVERGENT B0 ;  /* 0x0000000000007941 */ /* 0x002fea0003800200 */
.L_x_11:
[----:B------:R-:W-:Y:S05]  /*1310*/  @P1 BRA `(.L_x_13) ;  /* 0xfffffff8001c1947 */ /* 0x000fea000383ffff */
.L_x_10:
[----:B0-----:R-:W0:Y:S02]  /*1320*/  LDC R2, c[0x0][0x388] ;  /* 0x0000e200ff027b82 */ /* 0x001e240000000800 */
[----:B0-----:R-:W-:-:S04]  /*1330*/  LOP3.LUT R2, R2, 0x7, RZ, 0xc0, !PT ;  /* 0x0000000702027812 */ /* 0x001fc800078ec0ff */
[----:B------:R-:W-:-:S13]  /*1340*/  ISETP.NE.AND P0, PT, R2, RZ, PT ;  /* 0x000000ff0200720c */ /* 0x000fda0003f05270 */
[----:B------:R-:W-:Y:S05]  /*1350*/  @!P0 EXIT ;  /* 0x000000000000894d */ /* 0x000fea0003800000 */
[----:B------:R-:W0:Y:S01]  /*1360*/  LDC R28, c[0x0][0x388] ;  /* 0x0000e200ff1c7b82 */ /* 0x000e220000000800 */
[----:B------:R-:W-:Y:S02]  /*1370*/  ISETP.GE.U32.AND P1, PT, R2, 0x4, PT ;  /* 0x000000040200780c */ /* 0x000fe40003f26070 */
[----:B0-----:R-:W-:-:S04]  /*1380*/  LOP3.LUT R27, R28, 0x3, RZ, 0xc0, !PT ;  /* 0x000000031c1b7812 */ /* 0x001fc800078ec0ff */
[----:B------:R-:W-:-:S07]  /*1390*/  ISETP.NE.AND P0, PT, R27, RZ, PT ;  /* 0x000000ff1b00720c */ /* 0x000fce0003f05270 */
[----:B------:R-:W-:Y:S06]  /*13a0*/  @!P1 BRA `(.L_x_14) ;  /* 0x0000000400089947 */ /* 0x000fec0003800000 */
[----:B------:R-:W2:Y:S01]  /*13b0*/  S2R R2, SR_TID.X ;  /* 0x0000000000027919 */ /* 0x000ea20000002100 */
[----:B------:R-:W0:Y:S08]  /*13c0*/  LDC.64 R24, c[0x0][0x398] ;  /* 0x0000e600ff187b82 */ /* 0x000e300000000a00 */
[----:B------:R-:W1:Y:S01]  /*13d0*/  LDC.64 R22, c[0x0][0x390] ;  /* 0x0000e400ff167b82 */ /* 0x000e620000000a00 */
[----:B--2---:R-:W-:-:S05]  /*13e0*/  IMAD R12, R26, 0x80, R2 ;  /* 0x000000801a0c7824 */ /* 0x004fca00078e0202 */
[----:B------:R-:W-:-:S13]  /*13f0*/  ISETP.GE.AND P1, PT, R12, R0, PT ;  /* 0x000000000c00720c */ /* 0x000fda0003f26270 */
[----:B------:R-:W-:-:S06]  /*1400*/  @!P1 IMAD.WIDE R4, R12, 0x10, R20 ;  /* 0x000000100c049825 */ /* 0x000fcc00078e0214 */
[----:B------:R-:W0:Y:S01]  /*1410*/  @!P1 LDG.E.128 R4, desc[UR12][R4.64] ;  /* 0x0000000c04049981 */ /* 0x000e22000c1e1d00 */
[----:B------:R-:W-:-:S06]  /*1420*/  @!P1 IMAD.WIDE R8, R12, 0x10, R18 ;  /* 0x000000100c089825 */ /* 0x000fcc00078e0212 */
[----:B------:R-:W2:Y:S01]  /*1430*/  @!P1 LDG.E.128 R8, desc[UR12][R8.64] ;  /* 0x0000000c08089981 */ /* 0x000ea2000c1e1d00 */
[----:B------:R-:W-:-:S05]  /*1440*/  VIADD R2, R12, 0x80 ;  /* 0x000000800c027836 */ /* 0x000fca0000000000 */
[----:B------:R-:W-:Y:S01]  /*1450*/  ISETP.GE.AND P2, PT, R2, R0, PT ;  /* 0x000000000200720c */ /* 0x000fe20003f46270 */
[C---:B0-----:R-:W-:Y:S02]  /*1460*/  @!P1 DMUL R14, R6.reuse, R24 ;  /* 0x00000018060e9228 */ /* 0x041fe40000000000 */
[----:B-1----:R-:W-:-:S06]  /*1470*/  @!P1 DMUL R6, R6, R22 ;  /* 0x0000001606069228 */ /* 0x002fcc0000000000 */
[C---:B------:R-:W-:Y:S02]  /*1480*/  @!P1 DFMA R14, R4.reuse, R22, -R14 ;  /* 0x00000016040e922b */ /* 0x040fe4000000080e */
[----:B------:R-:W-:Y:S02]  /*1490*/  @!P1 DFMA R6, R4, R24, R6 ;  /* 0x000000180406922b */ /* 0x000fe40000000006 */
[----:B------:R-:W-:-:S04]  /*14a0*/  @!P2 IMAD.WIDE R22, R2, 0x10, R20 ;  /* 0x000000100216a825 */ /* 0x000fc800078e0214 */
[----:B------:R-:W-:Y:S01]  /*14b0*/  @!P1 IMAD.WIDE R4, R12, 0x10, R16 ;  /* 0x000000100c049825 */ /* 0x000fe200078e0210 */
[----:B--2---:R-:W-:Y:S02]  /*14c0*/  @!P1 DADD R8, R14, R8 ;  /* 0x000000000e089229 */ /* 0x004fe40000000008 */
[----:B------:R-:W-:-:S07]  /*14d0*/  @!P1 DADD R10, R6, R10 ;  /* 0x00000000060a9229 */ /* 0x000fce000000000a */
[----:B------:R0:W-:Y:S01]  /*14e0*/  @!P1 STG.E.128 desc[UR12][R4.64], R8 ;  /* 0x0000000804009986 */ /* 0x0001e2000c101d0c */
[----:B------:R-:W-:-:S03]  /*14f0*/  @!P2 IMAD.WIDE R24, R2, 0x10, R18 ;  /* 0x000000100218a825 */ /* 0x000fc600078e0212 */
[----:B0-----:R0:W2:Y:S04]  /*1500*/  @!P2 LDG.E.128 R4, desc[UR12][R22.64] ;  /* 0x0000000c1604a981 */ /* 0x0010a8000c1e1d00 */
[----:B------:R1:W3:Y:S01]  /*1510*/  @!P2 LDG.E.128 R8, desc[UR12][R24.64] ;  /* 0x0000000c1808a981 */ /* 0x0002e2000c1e1d00 */
[----:B------:R-:W-:-:S04]  /*1520*/  IADD3 R3, PT, PT, R12, 0x100, RZ ;  /* 0x000001000c037810 */ /* 0x000fc80007ffe0ff */
[----:B------:R-:W-:Y:S01]  /*1530*/  ISETP.GE.AND P1, PT, R3, R0, PT ;  /* 0x000000000300720c */ /* 0x000fe20003f26270 */
[----:B0-----:R-:W0:Y:S08]  /*1540*/  LDC.64 R22, c[0x0][0x390] ;  /* 0x0000e400ff167b82 */ /* 0x001e300000000a00 */
[----:B-1----:R-:W2:Y:S02]  /*1550*/  LDC.64 R24, c[0x0][0x398] ;  /* 0x0000e600ff187b82 */ /* 0x002ea40000000a00 */
[----:B--2---:R-:W-:-:S02]  /*1560*/  @!P2 DMUL R14, R6, R24 ;  /* 0x00000018060ea228 */ /* 0x004fc40000000000 */
[----:B0-----:R-:W-:-:S06]  /*1570*/  @!P2 DMUL R6, R6, R22 ;  /* 0x000000160606a228 */ /* 0x001fcc0000000000 */
[C---:B------:R-:W-:Y:S02]  /*1580*/  @!P2 DFMA R14, R4.reuse, R22, -R14 ;  /* 0x00000016040ea22b */ /* 0x040fe4000000080e */
[----:B------:R-:W-:Y:S01]  /*1590*/  @!P2 DFMA R6, R4, R24, R6 ;  /* 0x000000180406a22b */ /* 0x000fe20000000006 */
[----:B------:R-:W-:-:S04]  /*15a0*/  @!P1 IMAD.WIDE R22, R3, 0x10, R20 ;  /* 0x0000001003169825 */ /* 0x000fc800078e0214 */
[----:B------:R-:W-:Y:S01]  /*15b0*/  @!P2 IMAD.WIDE R4, R2, 0x10, R16 ;  /* 0x000000100204a825 */ /* 0x000fe200078e0210 */
[----:B---3--:R-:W-:Y:S02]  /*15c0*/  @!P2 DADD R8, R14, R8 ;  /* 0x000000000e08a229 */ /* 0x008fe40000000008 */
[----:B------:R-:W-:-:S07]  /*15d0*/  @!P2 DADD R10, R6, R10 ;  /* 0x00000000060aa229 */ /* 0x000fce000000000a */
[----:B------:R0:W-:Y:S01]  /*15e0*/  @!P2 STG.E.128 desc[UR12][R4.64], R8 ;  /* 0x000000080400a986 */ /* 0x0001e2000c101d0c */
[----:B------:R-:W-:-:S03]  /*15f0*/  @!P1 IMAD.WIDE R24, R3, 0x10, R18 ;  /* 0x0000001003189825 */ /* 0x000fc600078e0212 */
[----:B0-----:R0:W2:Y:S04]  /*1600*/  @!P1 LDG.E.128 R4, desc[UR12][R22.64] ;  /* 0x0000000c16049981 */ /* 0x0010a8000c1e1d00 */
[----:B------:R1:W3:Y:S01]  /*1610*/  @!P1 LDG.E.128 R8, desc[UR12][R24.64] ;  /* 0x0000000c18089981 */ /* 0x0002e2000c1e1d00 */
[----:B------:R-:W-:Y:S01]  /*1620*/  VIADD R2, R12, 0x180 ;  /* 0x000001800c027836 */ /* 0x000fe20000000000 */
[----:B0-----:R-:W0:Y:S04]  /*1630*/  LDC.64 R22, c[0x0][0x390] ;  /* 0x0000e400ff167b82 */ /* 0x001e280000000a00 */
[----:B------:R-:W-:-:S04]  /*1640*/  ISETP.GE.AND P2, PT, R2, R0, PT ;  /* 0x000000000200720c */ /* 0x000fc80003f46270 */
[----:B-1----:R-:W2:Y:S09]  /*1650*/  LDC.64 R24, c[0x0][0x398] ;  /* 0x0000e600ff187b82 */ /* 0x002eb20000000a00 */
[----:B------:R-:W-:Y:S01]  /*1660*/  @!P2 IMAD.WIDE R12, R2, 0x10, R18 ;  /* 0x00000010020ca825 */ /* 0x000fe200078e0212 */
[----:B--2---:R-:W-:-:S02]  /*1670*/  @!P1 DMUL R14, R6, R24 ;  /* 0x00000018060e9228 */ /* 0x004fc40000000000 */
[----:B0-----:R-:W-:-:S06]  /*1680*/  @!P1 DMUL R6, R6, R22 ;  /* 0x0000001606069228 */ /* 0x001fcc0000000000 */
[C---:B------:R-:W-:Y:S02]  /*1690*/  @!P1 DFMA R14, R4.reuse, R22, -R14 ;  /* 0x00000016040e922b */ /* 0x040fe4000000080e */
[----:B------:R-:W-:Y:S01]  /*16a0*/  @!P1 DFMA R6, R4, R24, R6 ;  /* 0x000000180406922b */ /* 0x000fe20000000006 */
[----:B------:R-:W-:-:S05]  /*16b0*/  @!P1 IMAD.WIDE R24, R3, 0x10, R16 ;  /* 0x0000001003189825 */ /* 0x000fca00078e0210 */
[----:B---3--:R-:W-:Y:S01]  /*16c0*/  @!P1 DADD R8, R14, R8 ;  /* 0x000000000e089229 */ /* 0x008fe20000000008 */
[C---:B------:R-:W-:Y:S01]  /*16d0*/  @!P2 IMAD.WIDE R4, R2.reuse, 0x10, R20 ;  /* 0x000000100204a825 */ /* 0x040fe200078e0214 */
[----:B------:R-:W-:Y:S01]  /*16e0*/  @!P1 DADD R10, R6, R10 ;  /* 0x00000000060a9229 */ /* 0x000fe2000000000a */
[----:B------:R-:W0:Y:S06]  /*16f0*/  LDC.64 R14, c[0x0][0x390] ;  /* 0x0000e400ff0e7b82 */ /* 0x000e2c0000000a00 */
[----:B------:R1:W-:Y:S04]  /*1700*/  @!P1 STG.E.128 desc[UR12][R24.64], R8 ;  /* 0x0000000818009986 */ /* 0x0003e8000c101d0c */
[----:B------:R-:W2:Y:S04]  /*1710*/  @!P2 LDG.E.128 R4, desc[UR12][R4.64] ;  /* 0x0000000c0404a981 */ /* 0x000ea8000c1e1d00 */
[----:B-1----:R1:W3:Y:S01]  /*1720*/  @!P2 LDG.E.128 R8, desc[UR12][R12.64] ;  /* 0x0000000c0c08a981 */ /* 0x0022e2000c1e1d00 */
[----:B------:R-:W-:-:S04]  /*1730*/  @!P2 IMAD.WIDE R2, R2, 0x10, R16 ;  /* 0x000000100202a825 */ /* 0x000fc800078e0210 */
[----:B------:R-:W-:Y:S01]  /*1740*/  VIADD R26, R26, 0x4 ;  /* 0x000000041a1a7836 */ /* 0x000fe20000000000 */
[----:B-1----:R-:W2:Y:S02]  /*1750*/  LDC.64 R12, c[0x0][0x398] ;  /* 0x0000e600ff0c7b82 */ /* 0x002ea40000000a00 */
[C---:B--2---:R-:W-:Y:S02]  /*1760*/  @!P2 DMUL R22, R6.reuse, R12 ;  /* 0x0000000c0616a228 */ /* 0x044fe40000000000 */
[----:B0-----:R-:W-:-:S06]  /*1770*/  @!P2 DMUL R6, R6, R14 ;  /* 0x0000000e0606a228 */ /* 0x001fcc0000000000 */
[C---:B------:R-:W-:Y:S02]  /*1780*/  @!P2 DFMA R22, R4.reuse, R14, -R22 ;  /* 0x0000000e0416a22b */ /* 0x040fe40000000816 */
[----:B------:R-:W-:-:S06]  /*1790*/  @!P2 DFMA R6, R4, R12, R6 ;  /* 0x0000000c0406a22b */ /* 0x000fcc0000000006 */
[----:B---3--:R-:W-:Y:S02]  /*17a0*/  @!P2 DADD R8, R22, R8 ;  /* 0x000000001608a229 */ /* 0x008fe40000000008 */
[----:B------:R-:W-:-:S07]  /*17b0*/  @!P2 DADD R10, R6, R10 ;  /* 0x00000000060aa229 */ /* 0x000fce000000000a */
[----:B------:R0:W-:Y:S04]  /*17c0*/  @!P2 STG.E.128 desc[UR12][R2.64], R8 ;  /* 0x000000080200a986 */ /* 0x0001e8000c101d0c */
.L_x_14:
[----:B------:R-:W-:Y:S05]  /*17d0*/  @!P0 EXIT ;  /* 0x000000000000894d */ /* 0x000fea0003800000 */
[----:B------:R-:W-:Y:S02]  /*17e0*/  ISETP.NE.AND P0, PT, R27, 0x1, PT ;  /* 0x000000011b00780c */ /* 0x000fe40003f05270 */
[----:B------:R-:W1:Y:S01]  /*17f0*/  S2R R27, SR_TID.X ;  /* 0x00000000001b7919 */ /* 0x000e620000002100 */
[----:B------:R-:W-:-:S04]  /*1800*/  LOP3.LUT R28, R28, 0x1, RZ, 0xc0, !PT ;  /* 0x000000011c1c7812 */ /* 0x000fc800078ec0ff */
[----:B------:R-:W-:-:S06]  /*1810*/  ISETP.NE.U32.AND P2, PT, R28, 0x1, PT ;  /* 0x000000011c00780c */ /* 0x000fcc0003f45070 */
[----:B------:R-:W-:Y:S07]  /*1820*/  @!P0 BRA `(.L_x_15) ;  /* 0x0000000000848947 */ /* 0x000fee0003800000 */
[----:B01----:R-:W-:Y:S01]  /*1830*/  LEA R3, R26, R27, 0x7 ;  /* 0x0000001b1a037211 */ /* 0x003fe200078e38ff */
[----:B------:R-:W0:Y:S03]  /*1840*/  LDC.64 R22, c[0x0][0x398] ;  /* 0x0000e600ff167b82 */ /* 0x000e260000000a00 */
[----:B------:R-:W-:-:S05]  /*1850*/  ISETP.GE.AND P0, PT, R3, R0, PT ;  /* 0x000000000300720c */ /* 0x000fca0003f06270 */
[----:B--2---:R-:W1:Y:S08]  /*1860*/  LDC.64 R14, c[0x0][0x390] ;  /* 0x0000e400ff0e7b82 */ /* 0x004e700000000a00 */
[----:B------:R-:W-:-:S06]  /*1870*/  @!P0 IMAD.WIDE R8, R3, 0x10, R20 ;  /* 0x0000001003088825 */ /* 0x000fcc00078e0214 */
[----:B------:R-:W0:Y:S01]  /*1880*/  @!P0 LDG.E.128 R8, desc[UR12][R8.64] ;  /* 0x0000000c08088981 */ /* 0x000e22000c1e1d00 */
[----:B------:R-:W-:-:S05]  /*1890*/  @!P0 IMAD.WIDE R24, R3, 0x10, R18 ;  /* 0x0000001003188825 */ /* 0x000fca00078e0212 */
[----:B------:R-:W2:Y:S01]  /*18a0*/  @!P0 LDG.E.128 R4, desc[UR12][R24.64] ;  /* 0x0000000c18048981 */ /* 0x000ea2000c1e1d00 */
[C---:B------:R-:W-:Y:S02]  /*18b0*/  VIADD R2, R3.reuse, 0x80 ;  /* 0x0000008003027836 */ /* 0x040fe40000000000 */
[----:B------:R-:W-:-:S03]  /*18c0*/  @!P0 IMAD.WIDE R28, R3, 0x10, R16 ;  /* 0x00000010031c8825 */ /* 0x000fc600078e0210 */
[----:B------:R-:W-:Y:S01]  /*18d0*/  ISETP.GE.AND P1, PT, R2, R0, PT ;  /* 0x000000000200720c */ /* 0x000fe20003f26270 */
[C---:B0-----:R-:W-:Y:S02]  /*18e0*/  @!P0 DMUL R12, R10.reuse, R22 ;  /* 0x000000160a0c8228 */ /* 0x041fe40000000000 */
[----:B-1----:R-:W-:-:S06]  /*18f0*/  @!P0 DMUL R10, R10, R14 ;  /* 0x0000000e0a0a8228 */ /* 0x002fcc0000000000 */
[C---:B------:R-:W-:Y:S02]  /*1900*/  @!P0 DFMA R12, R8.reuse, R14, -R12 ;  /* 0x0000000e080c822b */ /* 0x040fe4000000080c */
[----:B------:R-:W-:Y:S01]  /*1910*/  @!P0 DFMA R10, R8, R22, R10 ;  /* 0x00000016080a822b */ /* 0x000fe2000000000a */
[----:B------:R-:W0:Y:S05]  /*1920*/  LDC.64 R14, c[0x0][0x390] ;  /* 0x0000e400ff0e7b82 */ /* 0x000e2a0000000a00 */
[----:B--2---:R-:W-:Y:S02]  /*1930*/  @!P0 DADD R4, R12, R4 ;  /* 0x000000000c048229 */ /* 0x004fe40000000004 */
[----:B------:R-:W-:Y:S01]  /*1940*/  @!P0 DADD R6, R10, R6 ;  /* 0x000000000a068229 */ /* 0x000fe20000000006 */
[----:B------:R-:W-:-:S06]  /*1950*/  @!P1 IMAD.WIDE R12, R2, 0x10, R20 ;  /* 0x00000010020c9825 */ /* 0x000fcc00078e0214 */
[----:B------:R1:W-:Y:S01]  /*1960*/  @!P0 STG.E.128 desc[UR12][R28.64], R4 ;  /* 0x000000041c008986 */ /* 0x0003e2000c101d0c */
[----:B------:R-:W-:-:S06]  /*1970*/  @!P1 IMAD.WIDE R8, R2, 0x10, R18 ;  /* 0x0000001002089825 */ /* 0x000fcc00078e0212 */
[----:B------:R-:W2:Y:S04]  /*1980*/  @!P1 LDG.E.128 R8, desc[UR12][R8.64] ;  /* 0x0000000c08089981 */ /* 0x000ea8000c1e1d00 */
[----:B-1----:R1:W3:Y:S02]  /*1990*/  @!P1 LDG.E.128 R4, desc[UR12][R12.64] ;  /* 0x0000000c0c049981 */ /* 0x0022e4000c1e1d00 */
[----:B-1----:R-:W3:Y:S01]  /*19a0*/  LDC.64 R12, c[0x0][0x398] ;  /* 0x0000e600ff0c7b82 */ /* 0x002ee20000000a00 */
[----:B------:R-:W-:-:S04]  /*19b0*/  @!P1 IMAD.WIDE R2, R2, 0x10, R16 ;  /* 0x0000001002029825 */ /* 0x000fc800078e0210 */
[----:B------:R-:W-:Y:S01]  /*19c0*/  VIADD R26, R26, 0x2 ;  /* 0x000000021a1a7836 */ /* 0x000fe20000000000 */
[C---:B---3--:R-:W-:Y:S02]  /*19d0*/  @!P1 DMUL R22, R6.reuse, R12 ;  /* 0x0000000c06169228 */ /* 0x048fe40000000000 */
[----:B0-----:R-:W-:-:S06]  /*19e0*/  @!P1 DMUL R24, R6, R14 ;  /* 0x0000000e06189228 */ /* 0x001fcc0000000000 */
[C---:B------:R-:W-:Y:S02]  /*19f0*/  @!P1 DFMA R22, R4.reuse, R14, -R22 ;  /* 0x0000000e0416922b */ /* 0x040fe40000000816 */
[----:B------:R-:W-:-:S06]  /*1a00*/  @!P1 DFMA R24, R4, R12, R24 ;  /* 0x0000000c0418922b */ /* 0x000fcc0000000018 */
[----:B--2---:R-:W-:Y:S02]  /*1a10*/  @!P1 DADD R8, R22, R8 ;  /* 0x0000000016089229 */ /* 0x004fe40000000008 */
[----:B------:R-:W-:-:S07]  /*1a20*/  @!P1 DADD R10, R24, R10 ;  /* 0x00000000180a9229 */ /* 0x000fce000000000a */
[----:B------:R3:W-:Y:S04]  /*1a30*/  @!P1 STG.E.128 desc[UR12][R2.64], R8 ;  /* 0x0000000802009986 */ /* 0x0007e8000c101d0c */
.L_x_15:
[----:B------:R-:W-:Y:S05]  /*1a40*/  @P2 EXIT ;  /* 0x000000000000294d */ /* 0x000fea0003800000 */
[----:B01-3--:R-:W-:-:S04]  /*1a50*/  LEA R3, R26, R27, 0x7 ;  /* 0x0000001b1a037211 */ /* 0x00bfc800078e38ff */
[----:B------:R-:W-:-:S13]  /*1a60*/  ISETP.GE.AND P0, PT, R3, R0, PT ;  /* 0x000000000300720c */ /* 0x000fda0003f06270 */
[----:B------:R-:W-:Y:S05]  /*1a70*/  @P0 EXIT ;  /* 0x000000000000094d */ /* 0x000fea0003800000 */
[C---:B------:R-:W-:Y:S01]  /*1a80*/  IMAD.WIDE R4, R3.reuse, 0x10, R20 ;  /* 0x0000001003047825 */ /* 0x040fe200078e0214 */
[----:B------:R-:W0:Y:S05]  /*1a90*/  LDCU.128 UR4, c[0x0][0x390] ;  /* 0x00007200ff0477ac */ /* 0x000e2a0008000c00 */
[----:B--2---:R-:W0:Y:S01]  /*1aa0*/  LDG.E.128 R4, desc[UR12][R4.64] ;  /* 0x0000000c04047981 */ /* 0x004e22000c1e1d00 */
[----:B------:R-:W-:-:S06]  /*1ab0*/  IMAD.WIDE R8, R3, 0x10, R18 ;  /* 0x0000001003087825 */ /* 0x000fcc00078e0212 */
[----:B------:R-:W2:Y:S01]  /*1ac0*/  LDG.E.128 R8, desc[UR12][R8.64] ;  /* 0x0000000c08087981 */ /* 0x000ea2000c1e1d00 */
[----:B------:R-:W-:Y:S01]  /*1ad0*/  IMAD.WIDE R16, R3, 0x10, R16 ;  /* 0x0000001003107825 */ /* 0x000fe200078e0210 */
[C---:B0-----:R-:W-:Y:S02]  /*1ae0*/  DMUL R12, R6.reuse, UR6 ;  /* 0x00000006060c7c28 */ /* 0x041fe40008000000 */
[----:B------:R-:W-:-:S06]  /*1af0*/  DMUL R6, R6, UR4 ;  /* 0x0000000406067c28 */ /* 0x000fcc0008000000 */
[C---:B------:R-:W-:Y:S02]  /*1b00*/  DFMA R12, R4.reuse, UR4, -R12 ;  /* 0x00000004040c7c2b */ /* 0x040fe4000800080c */
[----:B------:R-:W-:-:S06]  /*1b10*/  DFMA R6, R4, UR6, R6 ;  /* 0x0000000604067c2b */ /* 0x000fcc0008000006 */
[----:B--2---:R-:W-:Y:S02]  /*1b20*/  DADD R12, R12, R8 ;  /* 0x000000000c0c7229 */ /* 0x004fe40000000008 */
[----:B------:R-:W-:-:S07]  /*1b30*/  DADD R14, R6, R10 ;  /* 0x00000000060e7229 */ /* 0x000fce000000000a */
[----:B------:R-:W-:Y:S01]  /*1b40*/  STG.E.128 desc[UR12][R16.64], R12 ;  /* 0x0000000c10007986 */ /* 0x000fe2000c101d0c */
[----:B------:R-:W-:Y:S05]  /*1b50*/  EXIT ;  /* 0x000000000000794d */ /* 0x000fea0003800000 */
.L_x_9:
[----:B------:R-:W0:Y:S02]  /*1b60*/  LDC R0, c[0x0][0x388] ;  /* 0x0000e200ff007b82 */ /* 0x000e240000000800 */
[----:B0-----:R-:W-:-:S13]  /*1b70*/  ISETP.GE.AND P0, PT, R0, 0x1, PT ;  /* 0x000000010000780c */ /* 0x001fda0003f06270 */
[----:B------:R-:W-:Y:S05]  /*1b80*/  @!P0 EXIT ;  /* 0x000000000000894d */ /* 0x000fea0003800000 */
[----:B------:R-:W-:Y:S01]  /*1b90*/  ISETP.GE.U32.AND P0, PT, R0, 0x8, PT ;  /* 0x000000080000780c */ /* 0x000fe20003f06070 */
[----:B------:R-:W-:-:S12]  /*1ba0*/  IMAD.MOV.U32 R17, RZ, RZ, RZ ;  /* 0x000000ffff117224 */ /* 0x000fd800078e00ff */
[----:B------:R-:W-:Y:S05]  /*1bb0*/  @!P0 BRA `(.L_x_16) ;  /* 0x0000000400c48947 */ /* 0x000fea0003800000 */
[----:B------:R-:W0:Y:S01]  /*1bc0*/  S2R R2, SR_TID.X ;  /* 0x0000000000027919 */ /* 0x000e220000002100 */
[----:B------:R-:W1:Y:S01]  /*1bd0*/  LDC.64 R22, c[0x0][0x3a0] ;  /* 0x0000e800ff167b82 */ /* 0x000e620000000a00 */
[----:B------:R-:W-:Y:S01]  /*1be0*/  UIADD3 UR4, UP2, UPT, UR15, 0x1800, URZ ;  /* 0x000018000f047890 */ /* 0x000fe2000ff5e0ff */
[----:B------:R-:W-:Y:S01]  /*1bf0*/  LOP3.LUT R17, R0, 0x7ffffff8, RZ, 0xc0, !PT ;  /* 0x7ffffff800117812 */ /* 0x000fe200078ec0ff */
[----:B------:R-:W2:Y:S03]  /*1c00*/  LDCU.128 UR20, c[0x0][0x390] ;  /* 0x00007200ff1477ac */ /* 0x000ea60008000c00 */
[----:B------:R-:W-:Y:S01]  /*1c10*/  IADD3 R16, PT, PT, -R17, RZ, RZ ;  /* 0x000000ff11107210 */ /* 0x000fe20007ffe1ff */
[----:B------:R-:W-:Y:S01]  /*1c20*/  UIADD3 UR10, UP1, UPT, UR4, UR10, URZ ;  /* 0x0000000a040a7290 */ /* 0x000fe2000ff3e0ff */
[----:B------:R-:W3:Y:S01]  /*1c30*/  LDC.64 R28, c[0x0][0x3a8] ;  /* 0x0000ea00ff1c7b82 */ /* 0x000ee20000000a00 */
[----:B------:R-:W-:-:S02]  /*1c40*/  UIADD3 UR8, UP0, UPT, UR4, UR8, URZ ;  /* 0x0000000804087290 */ /* 0x000fc4000ff1e0ff */
[----:B------:R-:W-:Y:S02]  /*1c50*/  UIADD3.X UR5, UPT, UPT, URZ, UR16, URZ, UP2, !UPT ;  /* 0x00000010ff057290 */ /* 0x000fe400097fe4ff */
[----:B------:R-:W-:Y:S02]  /*1c60*/  UIADD3 UR4, UP2, UPT, UR4, UR6, URZ ;  /* 0x0000000604047290 */ /* 0x000fe4000ff5e0ff */
[----:B------:R-:W-:Y:S01]  /*1c70*/  UIADD3.X UR11, UPT, UPT, UR5, UR11, URZ, UP1, !UPT ;  /* 0x0000000b050b7290 */ /* 0x000fe20008ffe4ff */
[----:B------:R-:W4:Y:S01]  /*1c80*/  LDC.64 R26, c[0x0][0x3b8] ;  /* 0x0000ee00ff1a7b82 */ /* 0x000f220000000a00 */
[----:B------:R-:W-:Y:S02]  /*1c90*/  UIADD3.X UR9, UPT, UPT, UR5, UR9, URZ, UP0, !UPT ;  /* 0x0000000905097290 */ /* 0x000fe400087fe4ff */
[----:B------:R-:W-:Y:S01]  /*1ca0*/  UIADD3.X UR5, UPT, UPT, UR5, UR7, URZ, UP2, !UPT ;  /* 0x0000000705057290 */ /* 0x000fe200097fe4ff */
[C---:B0-----:R-:W-:Y:S02]  /*1cb0*/  VIADD R0, R2.reuse, 0x80 ;  /* 0x0000008002007836 */ /* 0x041fe40000000000 */
[----:B-12---:R-:W-:-:S09]  /*1cc0*/  IMAD.WIDE.U32 R22, R2, 0x10, R22 ;  /* 0x0000001002167825 */ /* 0x006fd200078e0016 */
.L_x_17:
[----:B------:R-:W3:Y:S02]  /*1cd0*/  S2R R8, SR_TID.X ;  /* 0x0000000000087919 */ /* 0x000ee40000002100 */
[----:B---3--:R-:W-:-:S03]  /*1ce0*/  IMAD.WIDE.U32 R2, R8, 0x10, R28 ;  /* 0x0000001008027825 */ /* 0x008fc600078e001c */
[----:B0-----:R-:W-:-:S04]  /*1cf0*/  IADD3 R14, P0, PT, R2, UR15, RZ ;  /* 0x0000000f020e7c10 */ /* 0x001fc8000ff1e0ff */
[----:B------:R-:W-:Y:S01]  /*1d00*/  IADD3.X R15, PT, PT, R3, UR16, RZ, P0, !PT ;  /* 0x00000010030f7c10 */ /* 0x000fe200087fe4ff */
[----:B----4-:R-:W-:-:S04]  /*1d10*/  IMAD.WIDE.U32 R2, R8, 0x10, R26 ;  /* 0x0000001008027825 */ /* 0x010fc800078e001a */
[----:B------:R-:W2:Y:S01]  /*1d20*/  LDG.E.128 R4, desc[UR12][R14.64] ;  /* 0x0000000c0e047981 */ /* 0x000ea2000c1e1d00 */
[----:B------:R-:W-:-:S04]  /*1d30*/  IADD3 R24, P0, PT, R2, UR15, RZ ;  /* 0x0000000f02187c10 */ /* 0x000fc8000ff1e0ff */
[----:B------:R-:W-:-:S05]  /*1d40*/  IADD3.X R25, PT, PT, R3, UR16, RZ, P0, !PT ;  /* 0x0000001003197c10 */ /* 0x000fca00087fe4ff */
[----:B------:R-:W3:Y:S01]  /*1d50*/  LDG.E.128 R8, desc[UR12][R24.64] ;  /* 0x0000000c18087981 */ /* 0x000ee2000c1e1d00 */
[----:B------:R-:W-:-:S04]  /*1d60*/  IADD3 R2, P0, PT, R22, UR15, RZ ;  /* 0x0000000f16027c10 */ /* 0x000fc8000ff1e0ff */
[----:B------:R-:W-:Y:S01]  /*1d70*/  IADD3.X R3, PT, PT, R23, UR16, RZ, P0, !PT ;  /* 0x0000001017037c10 */ /* 0x000fe200087fe4ff */
[C---:B--2---:R-:W-:Y:S02]  /*1d80*/  DMUL R12, R6.reuse, UR22 ;  /* 0x00000016060c7c28 */ /* 0x044fe40008000000 */
[----:B------:R-:W-:-:S06]  /*1d90*/  DMUL R6, R6, UR20 ;  /* 0x0000001406067c28 */ /* 0x000fcc0008000000 */
[C---:B------:R-:W-:Y:S02]  /*1da0*/  DFMA R12, R4.reuse, UR20, -R12 ;  /* 0x00000014040c7c2b */ /* 0x040fe4000800080c */
[----:B------:R-:W-:Y:S01]  /*1db0*/  DFMA R4, R4, UR22, R6 ;  /* 0x0000001604047c2b */ /* 0x000fe20008000006 */
[----:B------:R-:W-:Y:S02]  /*1dc0*/  IMAD.U32 R6, RZ, RZ, UR10 ;  /* 0x0000000aff067e24 */ /* 0x000fe4000f8e00ff */
[----:B------:R-:W-:-:S03]  /*1dd0*/  IMAD.U32 R7, RZ, RZ, UR11 ;  /* 0x0000000bff077e24 */ /* 0x000fc6000f8e00ff */
[----:B---3--:R-:W-:Y:S02]  /*1de0*/  DADD R8, R12, R8 ;  /* 0x000000000c087229 */ /* 0x008fe40000000008 */
[----:B------:R-:W-:Y:S01]  /*1df0*/  DADD R10, R4, R10 ;  /* 0x00000000040a7229 */ /* 0x000fe2000000000a */
[----:B------:R-:W-:-:S06]  /*1e00*/  IMAD.WIDE R6, R0, 0x10, R6 ;  /* 0x0000001000067825 */ /* 0x000fcc00078e0206 */
[----:B------:R0:W-:Y:S01]  /*1e10*/  STG.E.128 desc[UR12][R2.64], R8 ;  /* 0x0000000802007986 */ /* 0x0001e2000c101d0c */
[----:B------:R-:W-:Y:S01]  /*1e20*/  MOV R4, UR4 ;  /* 0x0000000400047c02 */ /* 0x000fe20008000f00 */
[----:B------:R-:W-:Y:S02]  /*1e30*/  IMAD.U32 R5, RZ, RZ, UR5 ;  /* 0x00000005ff057e24 */ /* 0x000fe4000f8e00ff */
[----:B0-----:R-:W2:Y:S02]  /*1e40*/  LDG.E.128 R8, desc[UR12][R6.64+-0x1800] ;  /* 0xffe8000c06087981 */ /* 0x001ea4000c1e1d00 */
[----:B------:R-:W-:-:S05]  /*1e50*/  IMAD.WIDE R2, R0, 0x10, R4 ;  /* 0x0000001000027825 */ /* 0x000fca00078e0204 */
[----:B------:R-:W3:Y:S01]  /*1e60*/  LDG.E.128 R12, desc[UR12][R2.64+-0x1800] ;  /* 0xffe8000c020c7981 */ /* 0x000ee2000c1e1d00 */
[C---:B--2---:R-:W-:Y:S02]  /*1e70*/  DMUL R4, R10.reuse, UR22 ;  /* 0x000000160a047c28 */ /* 0x044fe40008000000 */
[----:B------:R-:W-:-:S06]  /*1e80*/  DMUL R24, R10, UR20 ;  /* 0x000000140a187c28 */ /* 0x000fcc0008000000 */
[C---:B------:R-:W-:Y:S02]  /*1e90*/  DFMA R10, R8.reuse, UR20, -R4 ;  /* 0x00000014080a7c2b */ /* 0x040fe40008000804 */
[----:B------:R-:W-:Y:S01]  /*1ea0*/  DFMA R24, R8, UR22, R24 ;  /* 0x0000001608187c2b */ /* 0x000fe20008000018 */
[----:B------:R-:W-:Y:S01]  /*1eb0*/  MOV R5, UR9 ;  /* 0x0000000900057c02 */ /* 0x000fe20008000f00 */
[----:B------:R-:W-:-:S04]  /*1ec0*/  IMAD.U32 R4, RZ, RZ, UR8 ;  /* 0x00000008ff047e24 */ /* 0x000fc8000f8e00ff */
[----:B---3--:R-:W-:Y:S01]  /*1ed0*/  DADD R12, R10, R12 ;  /* 0x000000000a0c7229 */ /* 0x008fe2000000000c */
[----:B------:R-:W-:Y:S01]  /*1ee0*/  IMAD.WIDE R4, R0, 0x10, R4 ;  /* 0x0000001000047825 */ /* 0x000fe200078e0204 */
[----:B------:R-:W-:-:S07]  /*1ef0*/  DADD R14, R24, R14 ;  /* 0x00000000180e7229 */ /* 0x000fce000000000e */
[----:B------:R0:W-:Y:S04]  /*1f00*/  STG.E.128 desc[UR12][R4.64+-0x1800], R12 ;  /* 0xffe8000c04007986 */ /* 0x0001e8000c101d0c */
[----:B------:R-:W2:Y:S04]  /*1f10*/  LDG.E.128 R8, desc[UR12][R6.64+-0x1000] ;  /* 0xfff0000c06087981 */ /* 0x000ea8000c1e1d00 */
[----:B0-----:R-:W3:Y:S01]  /*1f20*/  LDG.E.128 R12, desc[UR12][R2.64+-0x1000] ;  /* 0xfff0000c020c7981 */ /* 0x001ee2000c1e1d00 */
[C---:B--2---:R-:W-:Y:S02]  /*1f30*/  DMUL R24, R10.reuse, UR22 ;  /* 0x000000160a187c28 */ /* 0x044fe40008000000 */
[----:B------:R-:W-:-:S06]  /*1f40*/  DMUL R10, R10, UR20 ;  /* 0x000000140a0a7c28 */ /* 0x000fcc0008000000 */
[C---:B------:R-:W-:Y:S02]  /*1f50*/  DFMA R24, R8.reuse, UR20, -R24 ;  /* 0x0000001408187c2b */ /* 0x040fe40008000818 */
[----:B------:R-:W-:-:S06]  /*1f60*/  DFMA R10, R8, UR22, R10 ;  /* 0x00000016080a7c2b */ /* 0x000fcc000800000a */
[----:B---3--:R-:W-:Y:S02]  /*1f70*/  DADD R12, R24, R12 ;  /* 0x00000000180c7229 */ /* 0x008fe4000000000c */
        /* <DEDUP_REMOVED lines=39> */
[----:B0-----:R2:W3:Y:S01]  /*21f0*/  LDG.E.128 R12, desc[UR12][R2.64+0x1800] ;  /* 0x0018000c020c7981 */ /* 0x0014e2000c1e1d00 */
[----:B------:R-:W-:Y:S01]  /*2200*/  VIADD R16, R16, 0x8 ;  /* 0x0000000810107836 */ /* 0x000fe20000000000 */
[----:B------:R-:W-:Y:S01]  /*2210*/  UIADD3 UR15, UP0, UPT, UR15, 0x4000, URZ ;  /* 0x000040000f0f7890 */ /* 0x000fe2000ff1e0ff */
[----:B------:R-:W-:-:S03]  /*2220*/  VIADD R0, R0, 0x400 ;  /* 0x0000040000007836 */ /* 0x000fc60000000000 */
[----:B------:R-:W-:Y:S01]  /*2230*/  ISETP.NE.AND P0, PT, R16, RZ, PT ;  /* 0x000000ff1000720c */ /* 0x000fe20003f05270 */
[----:B------:R-:W-:Y:S01]  /*2240*/  UIADD3.X UR16, UPT, UPT, URZ, UR16, URZ, UP0, !UPT ;  /* 0x00000010ff107290 */ /* 0x000fe200087fe4ff */
[C---:B--2---:R-:W-:Y:S02]  /*2250*/  DMUL R2, R10.reuse, UR22 ;  /* 0x000000160a027c28 */ /* 0x044fe40008000000 */
[----:B------:R-:W-:-:S06]  /*2260*/  DMUL R10, R10, UR20 ;  /* 0x000000140a0a7c28 */ /* 0x000fcc0008000000 */
[C---:B------:R-:W-:Y:S02]  /*2270*/  DFMA R2, R8.reuse, UR20, -R2 ;  /* 0x0000001408027c2b */ /* 0x040fe40008000802 */
[----:B------:R-:W-:-:S06]  /*2280*/  DFMA R10, R8, UR22, R10 ;  /* 0x00000016080a7c2b */ /* 0x000fcc000800000a */
[----:B---3--:R-:W-:Y:S02]  /*2290*/  DADD R12, R2, R12 ;  /* 0x00000000020c7229 */ /* 0x008fe4000000000c */
[----:B------:R-:W-:-:S07]  /*22a0*/  DADD R14, R10, R14 ;  /* 0x000000000a0e7229 */ /* 0x000fce000000000e */
[----:B------:R0:W-:Y:S01]  /*22b0*/  STG.E.128 desc[UR12][R4.64+0x1800], R12 ;  /* 0x0018000c04007986 */ /* 0x0001e2000c101d0c */
[----:B------:R-:W-:Y:S05]  /*22c0*/  @P0 BRA `(.L_x_17) ;  /* 0xfffffff800800947 */ /* 0x000fea000383ffff */
.L_x_16:
[----:B------:R-:W1:Y:S02]  /*22d0*/  LDCU UR8, c[0x0][0x388] ;  /* 0x00007100ff0877ac */ /* 0x000e640008000800 */
[----:B-1----:R-:W-:-:S06]  /*22e0*/  ULOP3.LUT UR9, UR8, 0x7, URZ, 0xc0, !UPT ;  /* 0x0000000708097892 */ /* 0x002fcc000f8ec0ff */
[----:B------:R-:W-:-:S13]  /*22f0*/  ISETP.NE.AND P0, PT, RZ, UR9, PT ;  /* 0x00000009ff007c0c */ /* 0x000fda000bf05270 */
[----:B------:R-:W-:Y:S05]  /*2300*/  @!P0 EXIT ;  /* 0x000000000000894d */ /* 0x000fea0003800000 */
[----:B------:R-:W1:Y:S01]  /*2310*/  LDCU.64 UR10, c[0x0][0x3a0] ;  /* 0x00007400ff0a77ac */ /* 0x000e620008000a00 */
[----:B------:R-:W2:Y:S01]  /*2320*/  S2R R16, SR_TID.X ;  /* 0x0000000000107919 */ /* 0x000ea20000002100 */
[----:B------:R-:W-:-:S04]  /*2330*/  USHF.L.U32 UR4, UR8, 0x7, URZ ;  /* 0x0000000708047899 */ /* 0x000fc800080006ff */
[----:B------:R-:W-:Y:S02]  /*2340*/  USHF.R.S32.HI UR6, URZ, 0x1f, UR4 ;  /* 0x0000001fff067899 */ /* 0x000fe40008011404 */
[----:B------:R-:W-:Y:S02]  /*2350*/  UIMAD.WIDE.U32 UR4, UR4, UR14, URZ ;  /* 0x0000000e040472a5 */ /* 0x000fe4000f8e00ff */
[----:B------:R-:W-:Y:S02]  /*2360*/  UIMAD UR6, UR6, UR14, URZ ;  /* 0x0000000e060672a4 */ /* 0x000fe4000f8e02ff */
[----:B------:R-:W-:Y:S02]  /*2370*/  USHF.L.U32 UR7, UR4, 0x4, URZ ;  /* 0x0000000404077899 */ /* 0x000fe400080006ff */
[----:B------:R-:W-:Y:S02]  /*2380*/  UIADD3 UR5, UPT, UPT, UR5, UR6, URZ ;  /* 0x0000000605057290 */ /* 0x000fe4000fffe0ff */
[----:B-1----:R-:W-:-:S02]  /*2390*/  UIADD3 UR6, UP0, UPT, UR7, UR10, URZ ;  /* 0x0000000a07067290 */ /* 0x002fc4000ff1e0ff */
[----:B------:R-:W-:Y:S02]  /*23a0*/  USHF.L.U64.HI UR5, UR4, 0x4, UR5 ;  /* 0x0000000404057899 */ /* 0x000fe40008010205 */
[----:B------:R-:W-:Y:S02]  /*23b0*/  ULOP3.LUT UR4, UR8, 0x3, URZ, 0xc0, !UPT ;  /* 0x0000000308047892 */ /* 0x000fe4000f8ec0ff */
[----:B------:R-:W-:Y:S02]  /*23c0*/  UIADD3.X UR7, UPT, UPT, UR5, UR11, URZ, UP0, !UPT ;  /* 0x0000000b05077290 */ /* 0x000fe400087fe4ff */
[----:B------:R-:W-:-:S09]  /*23d0*/  UISETP.GE.U32.AND UP0, UPT, UR9, 0x4, UPT ;  /* 0x000000040900788c */ /* 0x000fd2000bf06070 */
[----:B--2---:R-:W-:Y:S05]  /*23e0*/  BRA.U !UP0, `(.L_x_18) ;  /* 0x0000000108ac7547 */ /* 0x004fea000b800000 */
[----:B------:R-:W-:Y:S01]  /*23f0*/  LEA R7, R17, R16, 0x7 ;  /* 0x0000001011077211 */ /* 0x000fe200078e38ff */
[----:B------:R-:W1:Y:S04]  /*2400*/  LDCU.128 UR16, c[0x0][0x390] ;  /* 0x00007200ff1077ac */ /* 0x000e680008000c00 */
[----:B------:R-:W-:-:S05]  /*2410*/  IMAD.WIDE R2, R7, 0x10, R20 ;  /* 0x0000001007027825 */ /* 0x000fca00078e0214 */
[----:B------:R-:W1:Y:S01]  /*2420*/  LDG.E.128 R8, desc[UR12][R2.64] ;  /* 0x0000000c02087981 */ /* 0x000e62000c1e1d00 */
[----:B0-----:R-:W-:-:S05]  /*2430*/  IMAD.WIDE R4, R7, 0x10, R18 ;  /* 0x0000001007047825 */ /* 0x001fca00078e0212 */
[----:B------:R-:W2:Y:S01]  /*2440*/  LDG.E.128 R12, desc[UR12][R4.64] ;  /* 0x0000000c040c7981 */ /* 0x000ea2000c1e1d00 */
[----:B------:R-:W-:-:S04]  /*2450*/  IMAD.MOV.U32 R6, RZ, RZ, 0x10 ;  /* 0x00000010ff067424 */ /* 0x000fc800078e00ff */
[----:B------:R-:W-:Y:S01]  /*2460*/  IMAD.WIDE R6, R7, R6, UR6 ;  /* 0x0000000607067e25 */ /* 0x000fe2000f8e0206 */
[C---:B-1----:R-:W-:Y:S02]  /*2470*/  DMUL R22, R10.reuse, UR18 ;  /* 0x000000120a167c28 */ /* 0x042fe40008000000 */
[----:B------:R-:W-:-:S06]  /*2480*/  DMUL R10, R10, UR16 ;  /* 0x000000100a0a7c28 */ /* 0x000fcc0008000000 */
[C---:B------:R-:W-:Y:S02]  /*2490*/  DFMA R22, R8.reuse, UR16, -R22 ;  /* 0x0000001008167c2b */ /* 0x040fe40008000816 */
[----:B------:R-:W-:-:S06]  /*24a0*/  DFMA R10, R8, UR18, R10 ;  /* 0x00000012080a7c2b */ /* 0x000fcc000800000a */
[----:B--2---:R-:W-:Y:S02]  /*24b0*/  DADD R12, R22, R12 ;  /* 0x00000000160c7229 */ /* 0x004fe4000000000c */
        /* <DEDUP_REMOVED lines=22> */
[----:B------:R-:W-:Y:S01]  /*2620*/  VIADD R17, R17, 0x4 ;  /* 0x0000000411117836 */ /* 0x000fe20000000000 */
[----:B--2---:R-:W-:-:S02]  /*2630*/  DMUL R22, R10, UR18 ;  /* 0x000000120a167c28 */ /* 0x004fc40008000000 */
[----:B------:R-:W-:-:S06]  /*2640*/  DMUL R10, R10, UR16 ;  /* 0x000000100a0a7c28 */ /* 0x000fcc0008000000 */
[C---:B------:R-:W-:Y:S02]  /*2650*/  DFMA R22, R8.reuse, UR16, -R22 ;  /* 0x0000001008167c2b */ /* 0x040fe40008000816 */
[----:B------:R-:W-:-:S06]  /*2660*/  DFMA R10, R8, UR18, R10 ;  /* 0x00000012080a7c2b */ /* 0x000fcc000800000a */
[----:B---3--:R-:W-:Y:S02]  /*2670*/  DADD R8, R22, R12 ;  /* 0x0000000016087229 */ /* 0x008fe4000000000c */
[----:B------:R-:W-:-:S07]  /*2680*/  DADD R10, R10, R14 ;  /* 0x000000000a0a7229 */ /* 0x000fce000000000e */
[----:B------:R1:W-:Y:S04]  /*2690*/  STG.E.128 desc[UR12][R6.64+0x1800], R8 ;  /* 0x0018000806007986 */ /* 0x0003e8000c101d0c */
.L_x_18:
[----:B------:R-:W-:-:S13]  /*26a0*/  ISETP.NE.AND P0, PT, RZ, UR4, PT ;  /* 0x00000004ff007c0c */ /* 0x000fda000bf05270 */
[----:B------:R-:W-:Y:S05]  /*26b0*/  @!P0 EXIT ;  /* 0x000000000000894d */ /* 0x000fea0003800000 */
[----:B------:R-:W-:-:S09]  /*26c0*/  UISETP.NE.AND UP0, UPT, UR4, 0x1, UPT ;  /* 0x000000010400788c */ /* 0x000fd2000bf05270 */
[----:B------:R-:W-:Y:S05]  /*26d0*/  BRA.U !UP0, `(.L_x_19) ;  /* 0x0000000108647547 */ /* 0x000fea000b800000 */
[----:B------:R-:W-:Y:S01]  /*26e0*/  LEA R3, R17, R16, 0x7 ;  /* 0x0000001011037211 */ /* 0x000fe200078e38ff */
[----:B------:R-:W2:Y:S04]  /*26f0*/  LDCU.128 UR16, c[0x0][0x390] ;  /* 0x00007200ff1077ac */ /* 0x000ea80008000c00 */
[----:B------:R-:W-:-:S05]  /*2700*/  IMAD.WIDE R22, R3, 0x10, R20 ;  /* 0x0000001003167825 */ /* 0x000fca00078e0214 */
[----:B01----:R-:W2:Y:S01]  /*2710*/  LDG.E.128 R4, desc[UR12][R22.64] ;  /* 0x0000000c16047981 */ /* 0x003ea2000c1e1d00 */
[----:B------:R-:W-:-:S05]  /*2720*/  IMAD.WIDE R12, R3, 0x10, R18 ;  /* 0x00000010030c7825 */ /* 0x000fca00078e0212 */
[----:B------:R-:W3:Y:S01]  /*2730*/  LDG.E.128 R8, desc[UR12][R12.64] ;  /* 0x0000000c0c087981 */ /* 0x000ee2000c1e1d00 */
[----:B------:R-:W-:-:S04]  /*2740*/  IMAD.MOV.U32 R2, RZ, RZ, 0x10 ;  /* 0x00000010ff027424 */ /* 0x000fc800078e00ff */
[----:B------:R-:W-:Y:S01]  /*2750*/  IMAD.WIDE R2, R3, R2, UR6 ;  /* 0x0000000603027e25 */ /* 0x000fe2000f8e0202 */
[C---:B--2---:R-:W-:Y:S02]  /*2760*/  DMUL R14, R6.reuse, UR18 ;  /* 0x00000012060e7c28 */ /* 0x044fe40008000000 */
[----:B------:R-:W-:-:S06]  /*2770*/  DMUL R6, R6, UR16 ;  /* 0x0000001006067c28 */ /* 0x000fcc0008000000 */
[C---:B------:R-:W-:Y:S02]  /*2780*/  DFMA R14, R4.reuse, UR16, -R14 ;  /* 0x00000010040e7c2b */ /* 0x040fe4000800080e */
[----:B------:R-:W-:-:S06]  /*2790*/  DFMA R6, R4, UR18, R6 ;  /* 0x0000001204067c2b */ /* 0x000fcc0008000006 */
[----:B---3--:R-:W-:Y:S02]  /*27a0*/  DADD R8, R14, R8 ;  /* 0x000000000e087229 */ /* 0x008fe40000000008 */
[----:B------:R-:W-:-:S07]  /*27b0*/  DADD R10, R6, R10 ;  /* 0x00000000060a7229 */ /* 0x000fce000000000a */
[----:B------:R2:W-:Y:S04]  /*27c0*/  STG.E.128 desc[UR12][R2.64], R8 ;  /* 0x0000000802007986 */ /* 0x0005e8000c101d0c */
[----:B------:R-:W3:Y:S04]  /*27d0*/  LDG.E.128 R4, desc[UR12][R22.64+0x800] ;  /* 0x0008000c16047981 */ /* 0x000ee8000c1e1d00 */
[----:B------:R-:W4:Y:S01]  /*27e0*/  LDG.E.128 R12, desc[UR12][R12.64+0x800] ;  /* 0x0008000c0c0c7981 */ /* 0x000f22000c1e1d00 */
[----:B------:R-:W-:Y:S01]  /*27f0*/  VIADD R17, R17, 0x2 ;  /* 0x0000000211117836 */ /* 0x000fe20000000000 */
[----:B---3--:R-:W-:-:S02]  /*2800*/  DMUL R24, R6, UR18 ;  /* 0x0000001206187c28 */ /* 0x008fc40008000000 */
[----:B------:R-:W-:-:S06]  /*2810*/  DMUL R6, R6, UR16 ;  /* 0x0000001006067c28 */ /* 0x000fcc0008000000 */
[C---:B------:R-:W-:Y:S02]  /*2820*/  DFMA R24, R4.reuse, UR16, -R24 ;  /* 0x0000001004187c2b */ /* 0x040fe40008000818 */
[----:B------:R-:W-:-:S06]  /*2830*/  DFMA R6, R4, UR18, R6 ;  /* 0x0000001204067c2b */ /* 0x000fcc0008000006 */
[----:B----4-:R-:W-:Y:S02]  /*2840*/  DADD R4, R24, R12 ;  /* 0x0000000018047229 */ /* 0x010fe4000000000c */
[----:B------:R-:W-:-:S07]  /*2850*/  DADD R6, R6, R14 ;  /* 0x0000000006067229 */ /* 0x000fce000000000e */
[----:B------:R2:W-:Y:S04]  /*2860*/  STG.E.128 desc[UR12][R2.64+0x800], R4 ;  /* 0x0008000402007986 */ /* 0x0005e8000c101d0c */
.L_x_19:
[----:B------:R-:W-:-:S04]  /*2870*/  ULOP3.LUT UR4, UR8, 0x1, URZ, 0xc0, !UPT ;  /* 0x0000000108047892 */ /* 0x000fc8000f8ec0ff */
[----:B------:R-:W-:-:S06]  /*2880*/  UISETP.NE.U32.AND UP0, UPT, UR4, 0x1, UPT ;  /* 0x000000010400788c */ /* 0x000fcc000bf05070 */
[----:B------:R-:W-:-:S13]  /*2890*/  PLOP3.LUT P0, PT, PT, PT, UP0, 0x80, 0x8 ;  /* 0x000000000008781c */ /* 0x000fda0003f0f008 */
[----:B------:R-:W-:Y:S05]  /*28a0*/  @P0 EXIT ;  /* 0x000000000000094d */ /* 0x000fea0003800000 */
[----:B------:R-:W-:Y:S01]  /*28b0*/  LEA R17, R17, R16, 0x7 ;  /* 0x0000001011117211 */ /* 0x000fe200078e38ff */
[----:B------:R-:W3:Y:S04]  /*28c0*/  LDCU.128 UR8, c[0x0][0x390] ;  /* 0x00007200ff0877ac */ /* 0x000ee80008000c00 */
[----:B0-2---:R-:W-:-:S06]  /*28d0*/  IMAD.WIDE R4, R17, 0x10, R20 ;  /* 0x0000001011047825 */ /* 0x005fcc00078e0214 */
[----:B-1----:R-:W3:Y:S01]  /*28e0*/  LDG.E.128 R4, desc[UR12][R4.64] ;  /* 0x0000000c04047981 */ /* 0x002ee2000c1e1d00 */
[----:B------:R-:W-:-:S06]  /*28f0*/  IMAD.WIDE R8, R17, 0x10, R18 ;  /* 0x0000001011087825 */ /* 0x000fcc00078e0212 */
[----:B------:R-:W2:Y:S01]  /*2900*/  LDG.E.128 R8, desc[UR12][R8.64] ;  /* 0x0000000c08087981 */ /* 0x000ea2000c1e1d00 */
[----:B------:R-:W-:Y:S01]  /*2910*/  IMAD.MOV.U32 R0, RZ, RZ, 0x10 ;  /* 0x00000010ff007424 */ /* 0x000fe200078e00ff */
[C---:B---3--:R-:W-:Y:S02]  /*2920*/  DMUL R2, R6.reuse, UR10 ;  /* 0x0000000a06027c28 */ /* 0x048fe40008000000 */
[----:B------:R-:W-:-:S06]  /*2930*/  DMUL R6, R6, UR8 ;  /* 0x0000000806067c28 */ /* 0x000fcc0008000000 */
[C---:B------:R-:W-:Y:S02]  /*2940*/  DFMA R2, R4.reuse, UR8, -R2 ;  /* 0x0000000804027c2b */ /* 0x040fe40008000802 */
[----:B------:R-:W-:-:S06]  /*2950*/  DFMA R6, R4, UR10, R6 ;  /* 0x0000000a04067c2b */ /* 0x000fcc0008000006 */
[----:B--2---:R-:W-:Y:S02]  /*2960*/  DADD R12, R2, R8 ;  /* 0x00000000020c7229 */ /* 0x004fe40000000008 */
[----:B------:R-:W-:Y:S01]  /*2970*/  DADD R14, R6, R10 ;  /* 0x00000000060e7229 */ /* 0x000fe2000000000a */
[----:B------:R-:W-:-:S06]  /*2980*/  IMAD.WIDE R2, R17, R0, UR6 ;  /* 0x0000000611027e25 */ /* 0x000fcc000f8e0200 */
[----:B------:R-:W-:Y:S01]  /*2990*/  STG.E.128 desc[UR12][R2.64], R12 ;  /* 0x0000000c02007986 */ /* 0x000fe2000c101d0c */
[----:B------:R-:W-:Y:S05]  /*29a0*/  EXIT ;  /* 0x000000000000794d */ /* 0x000fea0003800000 */
.L_x_20:
        /* <DEDUP_REMOVED lines=13> */
.L_x_41:


//--------------------- .text._ZN3cub18CUB_300001_SM_10006detail9transform16transform_kernelINS2_10policy_hubILb1EN4cuda3std3__45tupleIJN6thrust24THRUST_300001_SM_1000_NS6detail15normal_iteratorINSA_10device_ptrI7double2EEEESG_EEEE10policy1000Ei13zaxpy_functorSG_JPSE_SL_EEEvT0_iT1_T2_DpNS2_10kernel_argIT3_EE --------------------------
	.section	.text._ZN3cub18CUB_300001_SM_10006detail9transform16transform_kernelINS2_10policy_hubILb1EN4cuda3std3__45tupleIJN6thrust24THRUST_300001_SM_1000_NS6detail15normal_iteratorINSA_10device_ptrI7double2EEEESG_EEEE10policy1000Ei13zaxpy_functorSG_JPSE_SL_EEEvT0_iT1_T2_DpNS2_10kernel_argIT3_EE,"ax",@progbits
	.align	128
        .global         _ZN3cub18CUB_300001_SM_10006detail9transform16transform_kernelINS2_10policy_hubILb1EN4cuda3std3__45tupleIJN6thrust24THRUST_300001_SM_1000_NS6detail15normal_iteratorINSA_10device_ptrI7double2EEEESG_EEEE10policy1000Ei13zaxpy_functorSG_JPSE_SL_EEEvT0_iT1_T2_DpNS2_10kernel_argIT3_EE
        .type           _ZN3cub18CUB_300001_SM_10006detail9transform16transform_kernelINS2_10policy_hubILb1EN4cuda3std3__45tupleIJN6thrust24THRUST_300001_SM_1000_NS6detail15normal_iteratorINSA_10device_ptrI7double2EEEESG_EEEE10policy1000Ei13zaxpy_functorSG_JPSE_SL_EEEvT0_iT1_T2_DpNS2_10kernel_argIT3_EE,@function
        .size           _ZN3cub18CUB_300001_SM_10006detail9transform16transform_kernelINS2_10policy_hubILb1EN4cuda3std3__45tupleIJN6thrust24THRUST_300001_SM_1000_NS6detail15normal_iteratorINSA_10device_ptrI7double2EEEESG_EEEE10policy1000Ei13zaxpy_functorSG_JPSE_SL_EEEvT0_iT1_T2_DpNS2_10kernel_argIT3_EE,(.L_x_42 - _ZN3cub18CUB_300001_SM_10006detail9transform16transform_kernelINS2_10policy_hubILb1EN4cuda3std3__45tupleIJN6thrust24THRUST_300001_SM_1000_NS6detail15normal_iteratorINSA_10device_ptrI7double2EEEESG_EEEE10policy1000Ei13zaxpy_functorSG_JPSE_SL_EEEvT0_iT1_T2_DpNS2_10kernel_argIT3_EE)
        .other          _ZN3cub18CUB_300001_SM_10006detail9transform16transform_kernelINS2_10policy_hubILb1EN4cuda3std3__45tupleIJN6thrust24THRUST_300001_SM_1000_NS6detail15normal_iteratorINSA_10device_ptrI7double2EEEESG_EEEE10policy1000Ei13zaxpy_functorSG_JPSE_SL_EEEvT0_iT1_T2_DpNS2_10kernel_argIT3_EE,@"STO_CUDA_ENTRY STV_DEFAULT"
_ZN3cub18CUB_300001_SM_10006detail9transform16transform_kernelINS2_10policy_hubILb1EN4cuda3std3__45tupleIJN6thrust24THRUST_300001_SM_1000_NS6detail15normal_iteratorINSA_10device_ptrI7double2EEEESG_EEEE10policy1000Ei13zaxpy_functorSG_JPSE_SL_EEEvT0_iT1_T2_DpNS2_10kernel_argIT3_EE:
.text._ZN3cub18CUB_300001_SM_10006detail9transform16transform_kernelINS2_10policy_hubILb1EN4cuda3std3__45tupleIJN6thrust24THRUST_300001_SM_1000_NS6detail15normal_iteratorINSA_10device_ptrI7double2EEEESG_EEEE10policy1000Ei13zaxpy_functorSG_JPSE_SL_EEEvT0_iT1_T2_DpNS2_10kernel_argIT3_EE:
[----:B------:R-:W-:Y:S08]  /*0000*/  LDC R1, c[0x0][0x37c] ;  /* 0x0000df00ff017b82 */ /* 0x000ff00000000800 */
[----:B------:R-:W0:Y:S01]  /*0010*/  S2UR UR19, SR_CTAID.X ;  /* 0x00000000001379c3 */ /* 0x000e220000002500 */
[----:B------:R-:W1:Y:S01]  /*0020*/  LDCU.64 UR6, c[0x0][0x380] ;  /* 0x00007000ff0677ac */ /* 0x000e620008000a00 */
[----:B------:R-:W2:Y:S01]  /*0030*/  S2R R0, SR_TID.X ;  /* 0x0000000000007919 */ /* 0x000ea20000002100 */
[----:B------:R-:W-:Y:S01]  /*0040*/  BSSY.RECONVERGENT B0, `(.L_x_21) ;  /* 0x0000020000007945 */ /* 0x000fe20003800200 */
[----:B-1----:R-:W-:-:S04]  /*0050*/  USHF.L.U32 UR4, UR7, 0x7, URZ ;  /* 0x0000000707047899 */ /* 0x002fc800080006ff */
[----:B0-----:R-:W-:-:S04]  /*0060*/  UIMAD UR12, UR4, UR19, URZ ;  /* 0x00000013040c72a4 */ /* 0x001fc8000f8e02ff */
[----:B------:R-:W-:-:S04]  /*0070*/  UIADD3 UR6, UPT, UPT, -UR12, UR6, URZ ;  /* 0x000000060c067290 */ /* 0x000fc8000fffe1ff */
[----:B------:R-:W-:Y:S01]  /*0080*/  UISETP.LT.AND UP0, UPT, UR4, UR6, UPT ;  /* 0x000000060400728c */ /* 0x000fe2000bf01270 */
[----:B--2---:R-:W-:-:S03]  /*0090*/  SHF.L.U32 R4, R0, 0x7, RZ ;  /* 0x0000000700047819 */ /* 0x004fc600000006ff */
[----:B------:R-:W-:-:S04]  /*00a0*/  USEL UR18, UR4, UR6, UP0 ;  /* 0x0000000604127287 */ /* 0x000fc80008000000 */
[----:B------:R-:W-:-:S06]  /*00b0*/  USHF.L.U32 UR5, UR18, 0x4, URZ ;  /* 0x0000000412057899 */ /* 0x000fcc00080006ff */
[----:B------:R-:W-:-:S13]  /*00c0*/  ISETP.GE.AND P0, PT, R4, UR5, PT ;  /* 0x0000000504007c0c */ /* 0x000fda000bf06270 */
[----:B------:R-:W-:Y:S05]  /*00d0*/  @P0 BRA `(.L_x_22) ;  /* 0x0000000000580947 */ /* 0x000fea0003800000 */
[----:B------:R-:W0:Y:S01]  /*00e0*/  LDC.64 R2, c[0x0][0x3a8] ;  /* 0x0000ea00ff027b82 */ /* 0x000e220000000a00 */
[----:B------:R-:W-:Y:S01]  /*00f0*/  IMAD.U32 R7, RZ, RZ, UR12 ;  /* 0x0000000cff077e24 */ /* 0x000fe2000f8e00ff */
[----:B------:R-:W-:Y:S01]  /*0100*/  BSSY.RECONVERGENT B1, `(.L_x_23) ;  /* 0x000000a000017945 */ /* 0x000fe20003800200 */
[----:B------:R-:W-:Y:S01]  /*0110*/  MOV R5, R4 ;  /* 0x0000000400057202 */ /* 0x000fe20000000f00 */
[----:B0-----:R-:W-:-:S04]  /*0120*/  IMAD.WIDE.U32 R2, R0, 0x80, R2 ;  /* 0x0000008000027825 */ /* 0x001fc800078e0002 */
[----:B------:R-:W-:-:S07]  /*0130*/  IMAD.WIDE R2, R7, 0x10, R2 ;  /* 0x0000001007027825 */ /* 0x000fce00078e0202 */
.L_x_24:
[----:B------:R-:W-:Y:S01]  /*0140*/  VIADD R5, R5, 0x4000 ;  /* 0x0000400005057836 */ /* 0x000fe20000000000 */
[----:B------:R0:W-:Y:S04]  /*0150*/  CCTL.E.PF2 [R2] ;  /* 0x000000000200798f */ /* 0x0001e80000800100 */
[----:B------:R-:W-:Y:S02]  /*0160*/  ISETP.GE.AND P0, PT, R5, UR5, PT ;  /* 0x0000000505007c0c */ /* 0x000fe4000bf06270 */
[----:B0-----:R-:W-:-:S04]  /*0170*/  IADD3 R2, P1, PT, R2, 0x4000, RZ ;  /* 0x0000400002027810 */ /* 0x001fc80007f3e0ff */
[----:B------:R-:W-:-:S07]  /*0180*/  IADD3.X R3, PT, PT, RZ, R3, RZ, P1, !PT ;  /* 0x00000003ff037210 */ /* 0x000fce0000ffe4ff */
[----:B------:R-:W-:Y:S05]  /*0190*/  @!P0 BRA `(.L_x_24) ;  /* 0xfffffffc00e88947 */ /* 0x000fea000383ffff */
[----:B------:R-:W-:Y:S05]  /*01a0*/  BSYNC.RECONVERGENT B1 ;  /* 0x0000000000017941 */ /* 0x000fea0003800200 */
.L_x_23:
[----:B------:R-:W0:Y:S02]  /*01b0*/  LDC.64 R2, c[0x0][0x3b8] ;  /* 0x0000ee00ff027b82 */ /* 0x000e240000000a00 */
[----:B0-----:R-:W-:-:S04]  /*01c0*/  IMAD.WIDE.U32 R2, R0, 0x80, R2 ;  /* 0x0000008000027825 */ /* 0x001fc800078e0002 */
[----:B------:R-:W-:-:S07]  /*01d0*/  IMAD.WIDE R2, R7, 0x10, R2 ;  /* 0x0000001007027825 */ /* 0x000fce00078e0202 */
.L_x_25:
[----:B------:R-:W-:Y:S01]  /*01e0*/  VIADD R4, R4, 0x4000 ;  /* 0x0000400004047836 */ /* 0x000fe20000000000 */
[----:B------:R0:W-:Y:S04]  /*01f0*/  CCTL.E.PF2 [R2] ;  /* 0x000000000200798f */ /* 0x0001e80000800100 */
[----:B------:R-:W-:Y:S02]  /*0200*/  ISETP.GE.AND P0, PT, R4, UR5, PT ;  /* 0x0000000504007c0c */ /* 0x000fe4000bf06270 */
[----:B0-----:R-:W-:-:S04]  /*0210*/  IADD3 R2, P1, PT, R2, 0x4000, RZ ;  /* 0x0000400002027810 */ /* 0x001fc80007f3e0ff */
[----:B------:R-:W-:-:S07]  /*0220*/  IADD3.X R3, PT, PT, RZ, R3, RZ, P1, !PT ;  /* 0x00000003ff037210 */ /* 0x000fce0000ffe4ff */
[----:B------:R-:W-:Y:S05]  /*0230*/  @!P0 BRA `(.L_x_25) ;  /* 0xfffffffc00e88947 */ /* 0x000fea000383ffff */
.L_x_22:
[----:B------:R-:W-:Y:S05]  /*0240*/  BSYNC.RECONVERGENT B0 ;  /* 0x0000000000007941 */ /* 0x000fea0003800200 */
.L_x_21:
[----:B------:R-:W-:Y:S01]  /*0250*/  UISETP.GT.AND UP0, UPT, UR4, UR6, UPT ;  /* 0x000000060400728c */ /* 0x000fe2000bf04270 */
[----:B------:R-:W0:Y:S01]  /*0260*/  LDCU.64 UR16, c[0x0][0x358] ;  /* 0x00006b00ff1077ac */ /* 0x000e220008000a00 */
[----:B------:R-:W1:Y:S01]  /*0270*/  LDCU.64 UR14, c[0x0][0x3b8] ;  /* 0x00007700ff0e77ac */ /* 0x000e620008000a00 */
[----:B------:R-:W2:Y:S01]  /*0280*/  LDCU.128 UR8, c[0x0][0x3a0] ;  /* 0x00007400ff0877ac */ /* 0x000ea20008000c00 */
[----:B------:R-:W-:-:S05]  /*0290*/  UIMAD.WIDE UR12, UR12, 0x10, URZ ;  /* 0x000000100c0c78a5 */ /* 0x000fca000f8e02ff */
[----:B------:R-:W-:Y:S07]  /*02a0*/  BRA.U UP0, `(.L_x_26) ;  /* 0x0000000d00b07547 */ /* 0x000fee000b800000 */
[----:B------:R-:W-:-:S06]  /*02b0*/  UISETP.GE.AND UP0, UPT, UR7, 0x1, UPT ;  /* 0x000000010700788c */ /* 0x000fcc000bf06270 */
[----:B------:R-:W-:-:S13]  /*02c0*/  PLOP3.LUT P0, PT, PT, PT, UP0, 0x80, 0x8 ;  /* 0x000000000008781c */ /* 0x000fda0003f0f008 */
[----:B012---:R-:W-:Y:S05]  /*02d0*/  @!P0 EXIT ;  /* 0x000000000000894d */ /* 0x007fea0003800000 */
[----:B------:R-:W-:Y:S01]  /*02e0*/  UISETP.GE.U32.AND UP0, UPT, UR7, 0x8, UPT ;  /* 0x000000080700788c */ /* 0x000fe2000bf06070 */
[----:B------:R-:W-:-:S08]  /*02f0*/  UMOV UR4, URZ ;  /* 0x000000ff00047c82 */ /* 0x000fd00008000000 */
[----:B------:R-:W-:Y:S05]  /*0300*/  BRA.U !UP0, `(.L_x_27) ;  /* 0x0000000508c07547 */ /* 0x000fea000b800000 */
[----:B------:R-:W0:Y:S01]  /*0310*/  LDC.64 R16, c[0x0][0x3a0] ;  /* 0x0000e800ff107b82 */ /* 0x000e220000000a00 */
[----:B------:R-:W-:Y:S02]  /*0320*/  UIADD3 UR5, UP2, UPT, UR12, 0x1800, URZ ;  /* 0x000018000c057890 */ /* 0x000fe4000ff5e0ff */
[----:B------:R-:W-:Y:S02]  /*0330*/  ULOP3.LUT UR4, UR7, 0x7ffffff8, URZ, 0xc0, !UPT ;  /* 0x7ffffff807047892 */ /* 0x000fe4000f8ec0ff */
[----:B------:R-:W-:Y:S02]  /*0340*/  UIADD3.X UR6, UPT, UPT, URZ, UR13, URZ, UP2, !UPT ;  /* 0x0000000dff067290 */ /* 0x000fe400097fe4ff */
[----:B------:R-:W-:Y:S01]  /*0350*/  UIADD3 UR10, UP1, UPT, UR5, UR10, URZ ;  /* 0x0000000a050a7290 */ /* 0x000fe2000ff3e0ff */
[----:B------:R-:W1:Y:S01]  /*0360*/  LDC.64 R2, c[0x0][0x3a8] ;  /* 0x0000ea00ff027b82 */ /* 0x000e620000000a00 */
[----:B------:R-:W-:Y:S02]  /*0370*/  UIADD3 UR8, UP0, UPT, UR5, UR8, URZ ;  /* 0x0000000805087290 */ /* 0x000fe4000ff1e0ff */
[----:B------:R-:W-:Y:S01]  /*0380*/  UIADD3 UR14, UP2, UPT, UR5, UR14, URZ ;  /* 0x0000000e050e7290 */ /* 0x000fe2000ff5e0ff */
[----:B------:R-:W2:Y:S04]  /*0390*/  LDCU.128 UR20, c[0x0][0x390] ;  /* 0x00007200ff1477ac */ /* 0x000ea80008000c00 */
[----:B------:R-:W3:Y:S01]  /*03a0*/  LDC.64 R4, c[0x0][0x3b8] ;  /* 0x0000ee00ff047b82 */ /* 0x000ee20000000a00 */
[----:B------:R-:W-:-:S02]  /*03b0*/  UIADD3.X UR11, UPT, UPT, UR6, UR11, URZ, UP1, !UPT ;  /* 0x0000000b060b7290 */ /* 0x000fc40008ffe4ff */
[----:B------:R-:W-:Y:S02]  /*03c0*/  UIADD3.X UR9, UPT, UPT, UR6, UR9, URZ, UP0, !UPT ;  /* 0x0000000906097290 */ /* 0x000fe400087fe4ff */
[----:B------:R-:W-:Y:S02]  /*03d0*/  UIADD3.X UR15, UPT, UPT, UR6, UR15, URZ, UP2, !UPT ;  /* 0x0000000f060f7290 */ /* 0x000fe400097fe4ff */
[----:B------:R-:W-:Y:S01]  /*03e0*/  UIADD3 UR5, UPT, UPT, -UR4, URZ, URZ ;  /* 0x000000ff04057290 */ /* 0x000fe2000fffe1ff */
[----:B0-----:R-:W-:-:S04]  /*03f0*/  IMAD.WIDE.U32 R16, R0, 0x10, R16 ;  /* 0x0000001000107825 */ /* 0x001fc800078e0010 */
[----:B--2---:R-:W-:-:S07]  /*0400*/  VIADD R0, R0, 0x80 ;  /* 0x0000008000007836 */ /* 0x004fce0000000000 */
.L_x_28:
[----:B------:R-:W1:Y:S02]  /*0410*/  S2R R7, SR_TID.X ;  /* 0x0000000000077919 */ /* 0x000e640000002100 */
[----:B-1----:R-:W-:-:S03]  /*0420*/  IMAD.WIDE.U32 R8, R7, 0x10, R2 ;  /* 0x0000001007087825 */ /* 0x002fc600078e0002 */
[----:B------:R-:W-:-:S04]  /*0430*/  IADD3 R8, P0, PT, R8, UR12, RZ ;  /* 0x0000000c08087c10 */ /* 0x000fc8000ff1e0ff */
[----:B------:R-:W-:Y:S01]  /*0440*/  IADD3.X R9, PT, PT, R9, UR13, RZ, P0, !PT ;  /* 0x0000000d09097c10 */ /* 0x000fe200087fe4ff */
[----:B---3--:R-:W-:-:S05]  /*0450*/  IMAD.WIDE.U32 R6, R7, 0x10, R4 ;  /* 0x0000001007067825 */ /* 0x008fca00078e0004 */
[----:B--2---:R-:W2:Y:S01]  /*0460*/  LDG.E.128 R8, desc[UR16][R8.64] ;  /* 0x0000001008087981 */ /* 0x004ea2000c1e1d00 */
[----:B------:R-:W-:-:S04]  /*0470*/  IADD3 R12, P0, PT, R6, UR12, RZ ;  /* 0x0000000c060c7c10 */ /* 0x000fc8000ff1e0ff */
[----:B------:R-:W-:-:S06]  /*0480*/  IADD3.X R13, PT, PT, R7, UR13, RZ, P0, !PT ;  /* 0x0000000d070d7c10 */ /* 0x000fcc00087fe4ff */
[----:B------:R-:W3:Y:S01]  /*0490*/  LDG.E.128 R12, desc[UR16][R12.64] ;  /* 0x000000100c0c7981 */ /* 0x000ee2000c1e1d00 */
[----:B------:R-:W-:Y:S01]  /*04a0*/  IADD3 R24, P0, PT, R16, UR12, RZ ;  /* 0x0000000c10187c10 */ /* 0x000fe2000ff1e0ff */
[----:B------:R-:W-:Y:S01]  /*04b0*/  IMAD.U32 R29, RZ, RZ, UR11 ;  /* 0x0000000bff1d7e24 */ /* 0x000fe2000f8e00ff */
[----:B------:R-:W-:Y:S02]  /*04c0*/  MOV R28, UR10 ;  /* 0x0000000a001c7c02 */ /* 0x000fe40008000f00 */
[----:B------:R-:W-:-:S03]  /*04d0*/  IADD3.X R25, PT, PT, R17, UR13, RZ, P0, !PT ;  /* 0x0000000d11197c10 */ /* 0x000fc600087fe4ff */
[----:B------:R-:W-:Y:S01]  /*04e0*/  IMAD.WIDE R28, R0, 0x10, R28 ;  /* 0x00000010001c7825 */ /* 0x000fe200078e021c */
[C---:B--2---:R-:W-:Y:S02]  /*04f0*/  DMUL R6, R10.reuse, UR22 ;  /* 0x000000160a067c28 */ /* 0x044fe40008000000 */
[----:B------:R-:W-:-:S06]  /*0500*/  DMUL R10, R10, UR20 ;  /* 0x000000140a0a7c28 */ /* 0x000fcc0008000000 */
[C---:B------:R-:W-:Y:S02]  /*0510*/  DFMA R6, R8.reuse, UR20, -R6 ;  /* 0x0000001408067c2b */ /* 0x040fe40008000806 */
[----:B------:R-:W-:-:S06]  /*0520*/  DFMA R10, R8, UR22, R10 ;  /* 0x00000016080a7c2b */ /* 0x000fcc000800000a */
[----:B---3--:R-:W-:Y:S02]  /*0530*/  DADD R20, R6, R12 ;  /* 0x0000000006147229 */ /* 0x008fe4000000000c */
[----:B------:R-:W-:-:S07]  /*0540*/  DADD R22, R10, R14 ;  /* 0x000000000a167229 */ /* 0x000fce000000000e */
[----:B------:R0:W-:Y:S04]  /*0550*/  STG.E.128 desc[UR16][R24.64], R20 ;  /* 0x0000001418007986 */ /* 0x0001e8000c101d10 */
[----:B------:R-:W2:Y:S01]  /*0560*/  LDG.E.128 R8, desc[UR16][R28.64+-0x1800] ;  /* 0xffe800101c087981 */ /* 0x000ea2000c1e1d00 */
[----:B------:R-:W-:Y:S01]  /*0570*/  MOV R6, UR14 ;  /* 0x0000000e00067c02 */ /* 0x000fe20008000f00 */
[----:B------:R-:W-:-:S04]  /*0580*/  IMAD.U32 R7, RZ, RZ, UR15 ;  /* 0x0000000fff077e24 */ /* 0x000fc8000f8e00ff */
[----:B------:R-:W-:-:S05]  /*0590*/  IMAD.WIDE R6, R0, 0x10, R6 ;  /* 0x0000001000067825 */ /* 0x000fca00078e0206 */
[----:B------:R-:W0:Y:S01]  /*05a0*/  LDG.E.128 R12, desc[UR16][R6.64+-0x1800] ;  /* 0xffe80010060c7981 */ /* 0x000e22000c1e1d00 */
[C---:B--2---:R-:W-:Y:S02]  /*05b0*/  DMUL R18, R10.reuse, UR22 ;  /* 0x000000160a127c28 */ /* 0x044fe40008000000 */
[----:B------:R-:W-:-:S06]  /*05c0*/  DMUL R10, R10, UR20 ;  /* 0x000000140a0a7c28 */ /* 0x000fcc0008000000 */
[C---:B------:R-:W-:Y:S02]  /*05d0*/  DFMA R18, R8.reuse, UR20, -R18 ;  /* 0x0000001408127c2b */ /* 0x040fe40008000812 */
[----:B------:R-:W-:Y:S01]  /*05e0*/  DFMA R10, R8, UR22, R10 ;  /* 0x00000016080a7c2b */ /* 0x000fe2000800000a */
[----:B------:R-:W-:Y:S01]  /*05f0*/  MOV R8, UR8 ;  /* 0x0000000800087c02 */ /* 0x000fe20008000f00 */
[----:B------:R-:W-:-:S04]  /*0600*/  IMAD.U32 R9, RZ, RZ, UR9 ;  /* 0x00000009ff097e24 */ /* 0x000fc8000f8e00ff */
[----:B0-----:R-:W-:Y:S02]  /*0610*/  DADD R20, R18, R12 ;  /* 0x0000000012147229 */ /* 0x001fe4000000000c */
[----:B------:R-:W-:Y:S01]  /*0620*/  DADD R22, R10, R14 ;  /* 0x000000000a167229 */ /* 0x000fe2000000000e */
[----:B------:R-:W-:-:S06]  /*0630*/  IMAD.WIDE R18, R0, 0x10, R8 ;  /* 0x0000001000127825 */ /* 0x000fcc00078e0208 */
[----:B------:R0:W-:Y:S04]  /*0640*/  STG.E.128 desc[UR16][R18.64+-0x1800], R20 ;  /* 0xffe8001412007986 */ /* 0x0001e8000c101d10 */
[----:B------:R-:W2:Y:S04]  /*0650*/  LDG.E.128 R8, desc[UR16][R28.64+-0x1000] ;  /* 0xfff000101c087981 */ /* 0x000ea8000c1e1d00 */
[----:B------:R-:W3:Y:S01]  /*0660*/  LDG.E.128 R12, desc[UR16][R6.64+-0x1000] ;  /* 0xfff00010060c7981 */ /* 0x000ee2000c1e1d00 */
[C---:B--2---:R-:W-:Y:S02]  /*0670*/  DMUL R24, R10.reuse, UR22 ;  /* 0x000000160a187c28 */ /* 0x044fe40008000000 */
[----:B------:R-:W-:-:S06]  /*0680*/  DMUL R10, R10, UR20 ;  /* 0x000000140a0a7c28 */ /* 0x000fcc0008000000 */
[C---:B------:R-:W-:Y:S02]  /*0690*/  DFMA R24, R8.reuse, UR20, -R24 ;  /* 0x0000001408187c2b */ /* 0x040fe40008000818 */
[----:B------:R-:W-:-:S06]  /*06a0*/  DFMA R10, R8, UR22, R10 ;  /* 0x00000016080a7c2b */ /* 0x000fcc000800000a */
[----:B---3--:R-:W-:Y:S02]  /*06b0*/  DADD R24, R24, R12 ;  /* 0x0000000018187229 */ /* 0x008fe4000000000c */
[----:B------:R-:W-:-:S07]  /*06c0*/  DADD R26, R10, R14 ;  /* 0x000000000a1a7229 */ /* 0x000fce000000000e */
[----:B------:R1:W-:Y:S04]  /*06d0*/  STG.E.128 desc[UR16][R18.64+-0x1000], R24 ;  /* 0xfff0001812007986 */ /* 0x0003e8000c101d10 */
[----:B------:R-:W0:Y:S04]  /*06e0*/  LDG.E.128 R8, desc[UR16][R28.64+-0x800] ;  /* 0xfff800101c087981 */ /* 0x000e28000c1e1d00 */
[----:B------:R-:W2:Y:S01]  /*06f0*/  LDG.E.128 R12, desc[UR16][R6.64+-0x800] ;  /* 0xfff80010060c7981 */ /* 0x000ea2000c1e1d00 */
[C---:B0-----:R-:W-:Y:S02]  /*0700*/  DMUL R20, R10.reuse, UR22 ;  /* 0x000000160a147c28 */ /* 0x041fe40008000000 */
[----:B------:R-:W-:-:S06]  /*0710*/  DMUL R10, R10, UR20 ;  /* 0x000000140a0a7c28 */ /* 0x000fcc0008000000 */
[C---:B------:R-:W-:Y:S02]  /*0720*/  DFMA R20, R8.reuse, UR20, -R20 ;  /* 0x0000001408147c2b */ /* 0x040fe40008000814 */
[----:B------:R-:W-:-:S06]  /*0730*/  DFMA R10, R8, UR22, R10 ;  /* 0x00000016080a7c2b */ /* 0x000fcc000800000a */
[----:B--2---:R-:W-:Y:S02]  /*0740*/  DADD R20, R20, R12 ;  /* 0x0000000014147229 */ /* 0x004fe4000000000c */
[----:B------:R-:W-:-:S07]  /*0750*/  DADD R22, R10, R14 ;  /* 0x000000000a167229 */ /* 0x000fce000000000e */
[----:B------:R0:W-:Y:S04]  /*0760*/  STG.E.128 desc[UR16][R18.64+-0x800], R20 ;  /* 0xfff8001412007986 */ /* 0x0001e8000c101d10 */
[----:B------:R-:W1:Y:S04]  /*0770*/  LDG.E.128 R8, desc[UR16][R28.64] ;  /* 0x000000101c087981 */ /* 0x000e68000c1e1d00 */
[----:B------:R-:W2:Y:S01]  /*0780*/  LDG.E.128 R12, desc[UR16][R6.64] ;  /* 0x00000010060c7981 */ /* 0x000ea2000c1e1d00 */
[C---:B-1----:R-:W-:Y:S02]  /*0790*/  DMUL R24, R10.reuse, UR22 ;  /* 0x000000160a187c28 */ /* 0x042fe40008000000 */
[----:B------:R-:W-:-:S06]  /*07a0*/  DMUL R10, R10, UR20 ;  /* 0x000000140a0a7c28 */ /* 0x000fcc0008000000 */
[C---:B------:R-:W-:Y:S02]  /*07b0*/  DFMA R24, R8.reuse, UR20, -R24 ;  /* 0x0000001408187c2b */ /* 0x040fe40008000818 */
[----:B------:R-:W-:-:S06]  /*07c0*/  DFMA R10, R8, UR22, R10 ;  /* 0x00000016080a7c2b */ /* 0x000fcc000800000a */
[----:B--2---:R-:W-:Y:S02]  /*07d0*/  DADD R24, R24, R12 ;  /* 0x0000000018187229 */ /* 0x004fe4000000000c */
        /* <DEDUP_REMOVED lines=20> */
[----:B------:R-:W3:Y:S04]  /*0920*/  LDG.E.128 R8, desc[UR16][R28.64+0x1800] ;  /* 0x001800101c087981 */ /* 0x000ee8000c1e1d00 */
[----:B0-----:R-:W4:Y:S01]  /*0930*/  LDG.E.128 R20, desc[UR16][R6.64+0x1800] ;  /* 0x0018001006147981 */ /* 0x001f22000c1e1d00 */
[----:B------:R-:W-:Y:S01]  /*0940*/  UIADD3 UR12, UP0, UPT, UR12, 0x4000, URZ ;  /* 0x000040000c0c7890 */ /* 0x000fe2000ff1e0ff */
[----:B------:R-:W-:Y:S01]  /*0950*/  IADD3 R0, PT, PT, R0, 0x400, RZ ;  /* 0x0000040000007810 */ /* 0x000fe20007ffe0ff */
[----:B------:R-:W-:-:S02]  /*0960*/  UIADD3 UR5, UPT, UPT, UR5, 0x8, URZ ;  /* 0x0000000805057890 */ /* 0x000fc4000fffe0ff */
[----:B------:R-:W-:Y:S02]  /*0970*/  UIADD3.X UR13, UPT, UPT, URZ, UR13, URZ, UP0, !UPT ;  /* 0x0000000dff0d7290 */ /* 0x000fe400087fe4ff */
[----:B------:R-:W-:Y:S01]  /*0980*/  UISETP.NE.AND UP0, UPT, UR5, URZ, UPT ;  /* 0x000000ff0500728c */ /* 0x000fe2000bf05270 */
[C---:B---3--:R-:W-:Y:S02]  /*0990*/  DMUL R24, R10.reuse, UR22 ;  /* 0x000000160a187c28 */ /* 0x048fe40008000000 */
[----:B------:R-:W-:-:S06]  /*09a0*/  DMUL R10, R10, UR20 ;  /* 0x000000140a0a7c28 */ /* 0x000fcc0008000000 */
[C---:B------:R-:W-:Y:S02]  /*09b0*/  DFMA R24, R8.reuse, UR20, -R24 ;  /* 0x0000001408187c2b */ /* 0x040fe40008000818 */
[----:B------:R-:W-:-:S06]  /*09c0*/  DFMA R10, R8, UR22, R10 ;  /* 0x00000016080a7c2b */ /* 0x000fcc000800000a */
[----:B----4-:R-:W-:Y:S02]  /*09d0*/  DADD R20, R24, R20 ;  /* 0x0000000018147229 */ /* 0x010fe40000000014 */
[----:B------:R-:W-:-:S07]  /*09e0*/  DADD R22, R10, R22 ;  /* 0x000000000a167229 */ /* 0x000fce0000000016 */
[----:B------:R2:W-:Y:S01]  /*09f0*/  STG.E.128 desc[UR16][R18.64+0x1800], R20 ;  /* 0x0018001412007986 */ /* 0x0005e2000c101d10 */
[----:B------:R-:W-:Y:S05]  /*0a00*/  BRA.U UP0, `(.L_x_28) ;  /* 0xfffffff900807547 */ /* 0x000fea000b83ffff */
.L_x_27:
[----:B------:R-:W0:Y:S02]  /*0a10*/  LDCU UR5, c[0x0][0x384] ;  /* 0x00007080ff0577ac */ /* 0x000e240008000800 */
[----:B0-----:R-:W-:-:S06]  /*0a20*/  ULOP3.LUT UR10, UR5, 0x7, URZ, 0xc0, !UPT ;  /* 0x00000007050a7892 */ /* 0x001fcc000f8ec0ff */
[----:B------:R-:W-:-:S13]  /*0a30*/  ISETP.NE.AND P0, PT, RZ, UR10, PT ;  /* 0x0000000aff007c0c */ /* 0x000fda000bf05270 */
[----:B------:R-:W-:Y:S05]  /*0a40*/  @!P0 EXIT ;  /* 0x000000000000894d */ /* 0x000fea0003800000 */
[----:B------:R-:W0:Y:S01]  /*0a50*/  LDCU.64 UR8, c[0x0][0x3b8] ;  /* 0x00007700ff0877ac */ /* 0x000e220008000a00 */
[----:B------:R-:W1:Y:S01]  /*0a60*/  S2R R0, SR_TID.X ;  /* 0x0000000000007919 */ /* 0x000e620000002100 */
[----:B------:R-:W-:Y:S01]  /*0a70*/  USHF.L.U32 UR5, UR5, 0x7, URZ ;  /* 0x0000000705057899 */ /* 0x000fe200080006ff */
[----:B------:R-:W3:Y:S03]  /*0a80*/  LDCU.128 UR12, c[0x0][0x3a0] ;  /* 0x00007400ff0c77ac */ /* 0x000ee60008000c00 */
[----:B------:R-:W-:-:S04]  /*0a90*/  UIMAD UR5, UR5, UR19, URZ ;  /* 0x00000013050572a4 */ /* 0x000fc8000f8e02ff */
[----:B------:R-:W-:-:S04]  /*0aa0*/  UIMAD.WIDE UR6, UR5, 0x10, URZ ;  /* 0x00000010050678a5 */ /* 0x000fc8000f8e02ff */
[----:B0-----:R-:W-:-:S03]  /*0ab0*/  UIADD3 UR8, UP0, UPT, UR6, UR8, URZ ;  /* 0x0000000806087290 */ /* 0x001fc6000ff1e0ff */
[----:B------:R-:W0:Y:S03]  /*0ac0*/  LDCU UR5, c[0x0][0x384] ;  /* 0x00007080ff0577ac */ /* 0x000e260008000800 */
[----:B------:R-:W-:Y:S01]  /*0ad0*/  IMAD.U32 R2, RZ, RZ, UR8 ;  /* 0x00000008ff027e24 */ /* 0x000fe2000f8e00ff */
[----:B------:R-:W-:Y:S02]  /*0ae0*/  UIADD3.X UR9, UPT, UPT, UR7, UR9, URZ, UP0, !UPT ;  /* 0x0000000907097290 */ /* 0x000fe400087fe4ff */
[----:B------:R-:W-:Y:S02]  /*0af0*/  UISETP.GE.U32.AND UP0, UPT, UR10, 0x4, UPT ;  /* 0x000000040a00788c */ /* 0x000fe4000bf06070 */
[----:B---3--:R-:W-:Y:S02]  /*0b00*/  UIADD3 UR14, UP1, UPT, UR6, UR14, URZ ;  /* 0x0000000e060e7290 */ /* 0x008fe4000ff3e0ff */
[----:B------:R-:W-:Y:S01]  /*0b10*/  UIADD3 UR12, UP2, UPT, UR6, UR12, URZ ;  /* 0x0000000c060c7290 */ /* 0x000fe2000ff5e0ff */
[----:B------:R-:W-:Y:S01]  /*0b20*/  MOV R3, UR9 ;  /* 0x0000000900037c02 */ /* 0x000fe20008000f00 */
[----:B------:R-:W-:-:S02]  /*0b30*/  UIADD3.X UR15, UPT, UPT, UR7, UR15, URZ, UP1, !UPT ;  /* 0x0000000f070f7290 */ /* 0x000fc40008ffe4ff */
[----:B------:R-:W-:Y:S01]  /*0b40*/  UIADD3.X UR13, UPT, UPT, UR7, UR13, URZ, UP2, !UPT ;  /* 0x0000000d070d7290 */ /* 0x000fe200097fe4ff */
[----:B------:R-:W-:Y:S01]  /*0b50*/  MOV R4, UR14 ;  /* 0x0000000e00047c02 */ /* 0x000fe20008000f00 */
[----:B------:R-:W-:Y:S02]  /*0b60*/  IMAD.U32 R6, RZ, RZ, UR12 ;  /* 0x0000000cff067e24 */ /* 0x000fe4000f8e00ff */
[----:B------:R-:W-:Y:S01]  /*0b70*/  IMAD.U32 R5, RZ, RZ, UR15 ;  /* 0x0000000fff057e24 */ /* 0x000fe2000f8e00ff */
[----:B0-----:R-:W-:Y:S01]  /*0b80*/  ULOP3.LUT UR6, UR5, 0x3, URZ, 0xc0, !UPT ;  /* 0x0000000305067892 */ /* 0x001fe2000f8ec0ff */
[----:B------:R-:W-:Y:S01]  /*0b90*/  MOV R7, UR13 ;  /* 0x0000000d00077c02 */ /* 0x000fe20008000f00 */
[----:B-1----:R-:W-:Y:S10]  /*0ba0*/  BRA.U !UP0, `(.L_x_29) ;  /* 0x0000000108ac7547 */ /* 0x002ff4000b800000 */
[----:B--2---:R-:W-:Y:S01]  /*0bb0*/  MOV R19, UR4 ;  /* 0x0000000400137c02 */ /* 0x004fe20008000f00 */
[----:B------:R-:W0:Y:S04]  /*0bc0*/  LDCU.128 UR8, c[0x0][0x390] ;  /* 0x00007200ff0877ac */ /* 0x000e280008000c00 */
[----:B------:R-:W-:-:S04]  /*0bd0*/  IMAD R19, R19, 0x80, R0 ;  /* 0x0000008013137824 */ /* 0x000fc800078e0200 */
[----:B------:R-:W-:-:S05]  /*0be0*/  IMAD.WIDE R28, R19, 0x10, R4 ;  /* 0x00000010131c7825 */ /* 0x000fca00078e0204 */
[----:B------:R-:W0:Y:S01]  /*0bf0*/  LDG.E.128 R8, desc[UR16][R28.64] ;  /* 0x000000101c087981 */ /* 0x000e22000c1e1d00 */
[----:B------:R-:W-:-:S05]  /*0c00*/  IMAD.WIDE R16, R19, 0x10, R2 ;  /* 0x0000001013107825 */ /* 0x000fca00078e0202 */
        /* <DEDUP_REMOVED lines=29> */
[----:B------:R-:W-:Y:S01]  /*0de0*/  UIADD3 UR4, UPT, UPT, UR4, 0x4, URZ ;  /* 0x0000000404047890 */ /* 0x000fe2000fffe0ff */
[----:B-1----:R-:W-:-:S02]  /*0df0*/  DMUL R24, R10, UR10 ;  /* 0x0000000a0a187c28 */ /* 0x002fc40008000000 */
[----:B------:R-:W-:-:S06]  /*0e00*/  DMUL R10, R10, UR8 ;  /* 0x000000080a0a7c28 */ /* 0x000fcc0008000000 */
[C---:B------:R-:W-:Y:S02]  /*0e10*/  DFMA R24, R8.reuse, UR8, -R24 ;  /* 0x0000000808187c2b */ /* 0x040fe40008000818 */
[----:B------:R-:W-:-:S06]  /*0e20*/  DFMA R10, R8, UR10, R10 ;  /* 0x0000000a080a7c2b */ /* 0x000fcc000800000a */
[----:B--2---:R-:W-:Y:S02]  /*0e30*/  DADD R20, R24, R20 ;  /* 0x0000000018147229 */ /* 0x004fe40000000014 */
[----:B------:R-:W-:-:S07]  /*0e40*/  DADD R22, R10, R22 ;  /* 0x000000000a167229 */ /* 0x000fce0000000016 */
[----:B------:R0:W-:Y:S04]  /*0e50*/  STG.E.128 desc[UR16][R18.64+0x1800], R20 ;  /* 0x0018001412007986 */ /* 0x0001e8000c101d10 */
.L_x_29:
[----:B------:R-:W-:-:S13]  /*0e60*/  ISETP.NE.AND P0, PT, RZ, UR6, PT ;  /* 0x00000006ff007c0c */ /* 0x000fda000bf05270 */
[----:B------:R-:W-:Y:S05]  /*0e70*/  @!P0 EXIT ;  /* 0x000000000000894d */ /* 0x000fea0003800000 */
[----:B------:R-:W-:-:S09]  /*0e80*/  UISETP.NE.AND UP0, UPT, UR6, 0x1, UPT ;  /* 0x000000010600788c */ /* 0x000fd2000bf05270 */
[----:B------:R-:W-:Y:S05]  /*0e90*/  BRA.U !UP0, `(.L_x_30) ;  /* 0x0000000108647547 */ /* 0x000fea000b800000 */
[----:B0-2---:R-:W-:Y:S01]  /*0ea0*/  MOV R21, UR4 ;  /* 0x0000000400157c02 */ /* 0x005fe20008000f00 */
[----:B------:R-:W0:Y:S03]  /*0eb0*/  LDCU.128 UR8, c[0x0][0x390] ;  /* 0x00007200ff0877ac */ /* 0x000e260008000c00 */
[----:B------:R-:W-:-:S05]  /*0ec0*/  LEA R21, R21, R0, 0x7 ;  /* 0x0000000015157211 */ /* 0x000fca00078e38ff */
        /* <DEDUP_REMOVED lines=14> */
[----:B------:R-:W-:Y:S01]  /*0fb0*/  UIADD3 UR4, UPT, UPT, UR4, 0x2, URZ ;  /* 0x0000000204047890 */ /* 0x000fe2000fffe0ff */
[----:B--2---:R-:W-:-:S02]  /*0fc0*/  DMUL R24, R10, UR10 ;  /* 0x0000000a0a187c28 */ /* 0x004fc40008000000 */
[----:B------:R-:W-:-:S06]  /*0fd0*/  DMUL R10, R10, UR8 ;  /* 0x000000080a0a7c28 */ /* 0x000fcc0008000000 */
[C---:B------:R-:W-:Y:S02]  /*0fe0*/  DFMA R24, R8.reuse, UR8, -R24 ;  /* 0x0000000808187c2b */ /* 0x040fe40008000818 */
[----:B------:R-:W-:-:S06]  /*0ff0*/  DFMA R10, R8, UR10, R10 ;  /* 0x0000000a080a7c2b */ /* 0x000fcc000800000a */
[----:B---3--:R-:W-:Y:S02]  /*1000*/  DADD R8, R24, R16 ;  /* 0x0000000018087229 */ /* 0x008fe40000000010 */
[----:B------:R-:W-:-:S07]  /*1010*/  DADD R10, R10, R18 ;  /* 0x000000000a0a7229 */ /* 0x000fce0000000012 */
[----:B------:R1:W-:Y:S04]  /*1020*/  STG.E.128 desc[UR16][R20.64+0x800], R8 ;  /* 0x0008000814007986 */ /* 0x0003e8000c101d10 */
.L_x_30:
[----:B------:R-:W-:-:S04]  /*1030*/  ULOP3.LUT UR5, UR5, 0x1, URZ, 0xc0, !UPT ;  /* 0x0000000105057892 */ /* 0x000fc8000f8ec0ff */
[----:B------:R-:W-:-:S06]  /*1040*/  UISETP.NE.U32.AND UP0, UPT, UR5, 0x1, UPT ;  /* 0x000000010500788c */ /* 0x000fcc000bf05070 */
[----:B------:R-:W-:-:S13]  /*1050*/  PLOP3.LUT P0, PT, PT, PT, UP0, 0x80, 0x8 ;  /* 0x000000000008781c */ /* 0x000fda0003f0f008 */
[----:B------:R-:W-:Y:S05]  /*1060*/  @P0 EXIT ;  /* 0x000000000000094d */ /* 0x000fea0003800000 */
[----:B------:R-:W-:Y:S01]  /*1070*/  IMAD.U32 R17, RZ, RZ, UR4 ;  /* 0x00000004ff117e24 */ /* 0x000fe2000f8e00ff */
[----:B------:R-:W3:Y:S04]  /*1080*/  LDCU.128 UR4, c[0x0][0x390] ;  /* 0x00007200ff0477ac */ /* 0x000ee80008000c00 */
[----:B------:R-:W-:-:S05]  /*1090*/  LEA R17, R17, R0, 0x7 ;  /* 0x0000000011117211 */ /* 0x000fca00078e38ff */
[----:B-1----:R-:W-:-:S06]  /*10a0*/  IMAD.WIDE R8, R17, 0x10, R4 ;  /* 0x0000001011087825 */ /* 0x002fcc00078e0204 */
[----:B------:R-:W3:Y:S01]  /*10b0*/  LDG.E.128 R8, desc[UR16][R8.64] ;  /* 0x0000001008087981 */ /* 0x000ee2000c1e1d00 */
[----:B0-2---:R-:W-:-:S06]  /*10c0*/  IMAD.WIDE R12, R17, 0x10, R2 ;  /* 0x00000010110c7825 */ /* 0x005fcc00078e0202 */
[----:B------:R-:W2:Y:S01]  /*10d0*/  LDG.E.128 R12, desc[UR16][R12.64] ;  /* 0x000000100c0c7981 */ /* 0x000ea2000c1e1d00 */
[----:B------:R-:W-:Y:S01]  /*10e0*/  IMAD.WIDE R6, R17, 0x10, R6 ;  /* 0x0000001011067825 */ /* 0x000fe200078e0206 */
[C---:B---3--:R-:W-:Y:S02]  /*10f0*/  DMUL R2, R10.reuse, UR6 ;  /* 0x000000060a027c28 */ /* 0x048fe40008000000 */
[----:B------:R-:W-:-:S06]  /*1100*/  DMUL R10, R10, UR4 ;  /* 0x000000040a0a7c28 */ /* 0x000fcc0008000000 */
[C---:B------:R-:W-:Y:S02]  /*1110*/  DFMA R2, R8.reuse, UR4, -R2 ;  /* 0x0000000408027c2b */ /* 0x040fe40008000802 */
[----:B------:R-:W-:-:S06]  /*1120*/  DFMA R10, R8, UR6, R10 ;  /* 0x00000006080a7c2b */ /* 0x000fcc000800000a */
[----:B--2---:R-:W-:Y:S02]  /*1130*/  DADD R20, R2, R12 ;  /* 0x0000000002147229 */ /* 0x004fe4000000000c */
[----:B------:R-:W-:-:S07]  /*1140*/  DADD R22, R10, R14 ;  /* 0x000000000a167229 */ /* 0x000fce000000000e */
[----:B------:R-:W-:Y:S01]  /*1150*/  STG.E.128 desc[UR16][R6.64], R20 ;  /* 0x0000001406007986 */ /* 0x000fe2000c101d10 */
[----:B------:R-:W-:Y:S05]  /*1160*/  EXIT ;  /* 0x000000000000794d */ /* 0x000fea0003800000 */
.L_x_26:
[----:B------:R-:W-:-:S06]  /*1170*/  UISETP.GE.AND UP0, UPT, UR7, 0x1, UPT ;  /* 0x000000010700788c */ /* 0x000fcc000bf06270 */
[----:B------:R-:W-:-:S13]  /*1180*/  PLOP3.LUT P0, PT, PT, PT, UP0, 0x80, 0x8 ;  /* 0x000000000008781c */ /* 0x000fda0003f0f008 */
[----:B012---:R-:W-:Y:S05]  /*1190*/  @!P0 EXIT ;  /* 0x000000000000894d */ /* 0x007fea0003800000 */
[----:B------:R-:W0:Y:S01]  /*11a0*/  LDCU UR4, c[0x0][0x384] ;  /* 0x00007080ff0477ac */ /* 0x000e220008000800 */
[----:B------:R-:W1:Y:S01]  /*11b0*/  S2R R0, SR_TID.X ;  /* 0x0000000000007919 */ /* 0x000e620000002100 */
[----:B------:R-:W2:Y:S01]  /*11c0*/  LDCU.128 UR8, c[0x0][0x3a0] ;  /* 0x00007400ff0877ac */ /* 0x000ea20008000c00 */
[----:B------:R-:W3:Y:S01]  /*11d0*/  LDCU.64 UR12, c[0x0][0x3b8] ;  /* 0x00007700ff0c77ac */ /* 0x000ee20008000a00 */
[----:B------:R-:W-:Y:S02]  /*11e0*/  ULOP3.LUT UR6, UR7, 0x7, URZ, 0xc0, !UPT ;  /* 0x0000000707067892 */ /* 0x000fe4000f8ec0ff */
[----:B0-----:R-:W-:-:S04]  /*11f0*/  USHF.L.U32 UR4, UR4, 0x7, URZ ;  /* 0x0000000704047899 */ /* 0x001fc800080006ff */
[----:B------:R-:W-:-:S04]  /*1200*/  UIMAD UR4, UR4, UR19, URZ ;  /* 0x00000013040472a4 */ /* 0x000fc8000f8e02ff */
[----:B------:R-:W-:-:S04]  /*1210*/  UIMAD.WIDE UR4, UR4, 0x10, URZ ;  /* 0x00000010040478a5 */ /* 0x000fc8000f8e02ff */
[----:B--2---:R-:W-:Y:S02]  /*1220*/  UIADD3 UR8, UP0, UPT, UR4, UR8, URZ ;  /* 0x0000000804087290 */ /* 0x004fe4000ff1e0ff */
[----:B------:R-:W-:Y:S02]  /*1230*/  UIADD3 UR10, UP1, UPT, UR4, UR10, URZ ;  /* 0x0000000a040a7290 */ /* 0x000fe4000ff3e0ff */
[----:B------:R-:W-:Y:S02]  /*1240*/  UIADD3.X UR9, UPT, UPT, UR5, UR9, URZ, UP0, !UPT ;  /* 0x0000000905097290 */ /* 0x000fe400087fe4ff */
[----:B------:R-:W-:Y:S01]  /*1250*/  UISETP.GE.U32.AND UP0, UPT, UR7, 0x8, UPT ;  /* 0x000000080700788c */ /* 0x000fe2000bf06070 */
[----:B------:R-:W-:Y:S01]  /*1260*/  MOV R16, UR8 ;  /* 0x0000000800107c02 */ /* 0x000fe20008000f00 */
[----:B---3--:R-:W-:Y:S01]  /*1270*/  UIADD3 UR12, UP2, UPT, UR4, UR12, URZ ;  /* 0x0000000c040c7290 */ /* 0x008fe2000ff5e0ff */
[----:B------:R-:W-:Y:S01]  /*1280*/  IMAD.U32 R4, RZ, RZ, UR10 ;  /* 0x0000000aff047e24 */ /* 0x000fe2000f8e00ff */
[----:B------:R-:W-:Y:S01]  /*1290*/  UIADD3.X UR11, UPT, UPT, UR5, UR11, URZ, UP1, !UPT ;  /* 0x0000000b050b7290 */ /* 0x000fe20008ffe4ff */
[----:B------:R-:W-:Y:S01]  /*12a0*/  MOV R17, UR9 ;  /* 0x0000000900117c02 */ /* 0x000fe20008000f00 */
[----:B------:R-:W-:-:S02]  /*12b0*/  UIADD3.X UR13, UPT, UPT, UR5, UR13, URZ, UP2, !UPT ;  /* 0x0000000d050d7290 */ /* 0x000fc400097fe4ff */
[----:B------:R-:W-:Y:S01]  /*12c0*/  MOV R6, UR12 ;  /* 0x0000000c00067c02 */ /* 0x000fe20008000f00 */
[----:B------:R-:W-:Y:S01]  /*12d0*/  UMOV UR4, URZ ;  /* 0x000000ff00047c82 */ /* 0x000fe20008000000 */
[----:B------:R-:W-:Y:S02]  /*12e0*/  IMAD.U32 R5, RZ, RZ, UR11 ;  /* 0x0000000bff057e24 */ /* 0x000fe4000f8e00ff */
[----:B------:R-:W-:Y:S01]  /*12f0*/  MOV R7, UR13 ;  /* 0x0000000d00077c02 */ /* 0x000fe20008000f00 */
[----:B-1----:R-:W-:Y:S06]  /*1300*/  BRA.U !UP0, `(.L_x_31) ;  /* 0x0000000508d87547 */ /* 0x002fec000b800000 */
[----:B------:R-:W0:Y:S01]  /*1310*/  LDCU.128 UR8, c[0x0][0x390] ;  /* 0x00007200ff0877ac */ /* 0x000e220008000c00 */
[----:B------:R-:W-:Y:S01]  /*1320*/  ULOP3.LUT UR4, UR7, 0x7ffffff8, URZ, 0xc0, !UPT ;  /* 0x7ffffff807047892 */ /* 0x000fe2000f8ec0ff */
[----:B------:R-:W-:-:S11]  /*1330*/  UMOV UR5, URZ ;  /* 0x000000ff00057c82 */ /* 0x000fd60008000000 */
.L_x_34:
[----:B------:R-:W-:Y:S01]  /*1340*/  MOV R3, UR5 ;  /* 0x0000000500037c02 */ /* 0x000fe20008000f00 */
[----:B-1----:R-:W1:Y:S04]  /*1350*/  LDC.64 R18, c[0x0][0x398] ;  /* 0x0000e600ff127b82 */ /* 0x002e680000000a00 */
[----:B------:R-:W-:-:S04]  /*1360*/  IMAD R2, R3, 0x80, R0 ;  /* 0x0000008003027824 */ /* 0x000fc800078e0200 */
[----:B--2---:R-:W2:Y:S01]  /*1370*/  LDC.64 R22, c[0x0][0x390] ;  /* 0x0000e400ff167b82 */ /* 0x004ea20000000a00 */
[----:B------:R-:W-:-:S07]  /*1380*/  ISETP.GE.AND P1, PT, R2, UR18, PT ;  /* 0x0000001202007c0c */ /* 0x000fce000bf26270 */
[----:B------:R-:W3:Y:S06]  /*1390*/  LDC.64 R26, c[0x0][0x398] ;  /* 0x0000e600ff1a7b82 */ /* 0x000eec0000000a00 */
[----:B------:R-:W-:-:S06]  /*13a0*/  @!P1 IMAD.WIDE.U32 R8, R2, 0x10, R4 ;  /* 0x0000001002089825 */ /* 0x000fcc00078e0004 */
[----:B------:R-:W1:Y:S01]  /*13b0*/  @!P1 LDG.E.128 R8, desc[UR16][R8.64] ;  /* 0x0000001008089981 */ /* 0x000e62000c1e1d00 */
[----:B------:R-:W-:-:S06]  /*13c0*/  @!P1 IMAD.WIDE.U32 R12, R2, 0x10, R6 ;  /* 0x00000010020c9825 */ /* 0x000fcc00078e0006 */
[----:B------:R-:W4:Y:S01]  /*13d0*/  @!P1 LDG.E.128 R12, desc[UR16][R12.64] ;  /* 0x000000100c0c9981 */ /* 0x000f22000c1e1d00 */
[----:B------:R-:W-:-:S04]  /*13e0*/  IADD3 R29, PT, PT, R2, 0x80, RZ ;  /* 0x00000080021d7810 */ /* 0x000fc80007ffe0ff */
[C---:B------:R-:W-:Y:S01]  /*13f0*/  ISETP.GE.AND P0, PT, R29.reuse, UR18, PT ;  /* 0x000000121d007c0c */ /* 0x040fe2000bf06270 */
[----:B------:R-:W-:Y:S01]  /*1400*/  IMAD.WIDE R24, R29, 0x10, R6 ;  /* 0x000000101d187825 */ /* 0x000fe200078e0206 */
[C---:B-1----:R-:W-:Y:S02]  /*1410*/  @!P1 DMUL R20, R10.reuse, R18 ;  /* 0x000000120a149228 */ /* 0x042fe40000000000 */
[----:B--2---:R-:W-:-:S06]  /*1420*/  @!P1 DMUL R10, R10, R22 ;  /* 0x000000160a0a9228 */ /* 0x004fcc0000000000 */
[C---:B------:R-:W-:Y:S02]  /*1430*/  @!P1 DFMA R20, R8.reuse, R22, -R20 ;  /* 0x000000160814922b */ /* 0x040fe40000000814 */
[----:B------:R-:W-:Y:S01]  /*1440*/  @!P1 DFMA R10, R8, R18, R10 ;  /* 0x00000012080a922b */ /* 0x000fe2000000000a */
[----:B------:R-:W-:-:S05]  /*1450*/  @!P1 IMAD.WIDE.U32 R8, R2, 0x10, R16 ;  /* 0x0000001002089825 */ /* 0x000fca00078e0010 */
[----:B----4-:R-:W-:Y:S01]  /*1460*/  @!P1 DADD R20, R20, R12 ;  /* 0x0000000014149229 */ /* 0x010fe2000000000c */
[----:B------:R-:W-:Y:S01]  /*1470*/  IMAD.WIDE R18, R29, 0x10, R4 ;  /* 0x000000101d127825 */ /* 0x000fe200078e0204 */
[----:B------:R-:W-:-:S07]  /*1480*/  @!P1 DADD R22, R10, R14 ;  /* 0x000000000a169229 */ /* 0x000fce000000000e */
[----:B------:R1:W-:Y:S04]  /*1490*/  @!P1 STG.E.128 desc[UR16][R8.64], R20 ;  /* 0x0000001408009986 */ /* 0x0003e8000c101d10 */
[----:B------:R-:W2:Y:S04]  /*14a0*/  @!P0 LDG.E.128 R12, desc[UR16][R24.64] ;  /* 0x00000010180c8981 */ /* 0x000ea8000c1e1d00 */
[----:B-1----:R-:W3:Y:S01]  /*14b0*/  @!P0 LDG.E.128 R8, desc[UR16][R18.64] ;  /* 0x0000001012088981 */ /* 0x002ee2000c1e1d00 */
[----:B------:R-:W1:Y:S01]  /*14c0*/  LDC.64 R20, c[0x0][0x390] ;  /* 0x0000e400ff147b82 */ /* 0x000e620000000a00 */
[----:B------:R-:W-:-:S04]  /*14d0*/  IADD3 R3, PT, PT, R2, 0x100, RZ ;  /* 0x0000010002037810 */ /* 0x000fc80007ffe0ff */
[----:B------:R-:W-:Y:S01]  /*14e0*/  ISETP.GE.AND P1, PT, R3, UR18, PT ;  /* 0x0000001203007c0c */ /* 0x000fe2000bf26270 */
[----:B------:R-:W-:Y:S01]  /*14f0*/  IMAD.WIDE R28, R29, 0x10, R16 ;  /* 0x000000101d1c7825 */ /* 0x000fe200078e0210 */
[C---:B---3--:R-:W-:Y:S02]  /*1500*/  @!P0 DMUL R22, R10.reuse, R26 ;  /* 0x0000001a0a168228 */ /* 0x048fe40000000000 */
[----:B-1----:R-:W-:-:S06]  /*1510*/  @!P0 DMUL R10, R10, R20 ;  /* 0x000000140a0a8228 */ /* 0x002fcc0000000000 */
[C---:B------:R-:W-:Y:S02]  /*1520*/  @!P0 DFMA R20, R8.reuse, R20, -R22 ;  /* 0x000000140814822b */ /* 0x040fe40000000816 */
[----:B------:R-:W-:Y:S01]  /*1530*/  @!P0 DFMA R10, R8, R26, R10 ;  /* 0x0000001a080a822b */ /* 0x000fe2000000000a */
[----:B------:R-:W1:Y:S05]  /*1540*/  LDC.64 R26, c[0x0][0x398] ;  /* 0x0000e600ff1a7b82 */ /* 0x000e6a0000000a00 */
[----:B--2---:R-:W-:Y:S02]  /*1550*/  @!P0 DADD R20, R20, R12 ;  /* 0x0000000014148229 */ /* 0x004fe4000000000c */
[----:B------:R-:W-:-:S07]  /*1560*/  @!P0 DADD R22, R10, R14 ;  /* 0x000000000a168229 */ /* 0x000fce000000000e */
[----:B------:R2:W-:Y:S04]  /*1570*/  @!P0 STG.E.128 desc[UR16][R28.64], R20 ;  /* 0x000000141c008986 */ /* 0x0005e8000c101d10 */
[----:B------:R-:W1:Y:S04]  /*1580*/  @!P1 LDG.E.128 R8, desc[UR16][R18.64+0x800] ;  /* 0x0008001012089981 */ /* 0x000e68000c1e1d00 */
[----:B------:R-:W3:Y:S01]  /*1590*/  @!P1 LDG.E.128 R12, desc[UR16][R24.64+0x800] ;  /* 0x00080010180c9981 */ /* 0x000ee2000c1e1d00 */
[----:B--2---:R-:W2:Y:S01]  /*15a0*/  LDC.64 R20, c[0x0][0x390] ;  /* 0x0000e400ff147b82 */ /* 0x004ea20000000a00 */
[----:B------:R-:W-:-:S05]  /*15b0*/  VIADD R3, R2, 0x180 ;  /* 0x0000018002037836 */ /* 0x000fca0000000000 */
[----:B------:R-:W-:Y:S01]  /*15c0*/  ISETP.GE.AND P0, PT, R3, UR18, PT ;  /* 0x0000001203007c0c */ /* 0x000fe2000bf06270 */
[C---:B-1----:R-:W-:Y:S02]  /*15d0*/  @!P1 DMUL R22, R10.reuse, R26 ;  /* 0x0000001a0a169228 */ /* 0x042fe40000000000 */
[----:B--2---:R-:W-:-:S06]  /*15e0*/  @!P1 DMUL R10, R10, R20 ;  /* 0x000000140a0a9228 */ /* 0x004fcc0000000000 */
[C---:B------:R-:W-:Y:S02]  /*15f0*/  @!P1 DFMA R20, R8.reuse, R20, -R22 ;  /* 0x000000140814922b */ /* 0x040fe40000000816 */
[----:B------:R-:W-:Y:S01]  /*1600*/  @!P1 DFMA R10, R8, R26, R10 ;  /* 0x0000001a080a922b */ /* 0x000fe2000000000a */
[----:B------:R-:W1:Y:S05]  /*1610*/  LDC.64 R26, c[0x0][0x398] ;  /* 0x0000e600ff1a7b82 */ /* 0x000e6a0000000a00 */
[----:B---3--:R-:W-:Y:S02]  /*1620*/  @!P1 DADD R20, R20, R12 ;  /* 0x0000000014149229 */ /* 0x008fe4000000000c */
[----:B------:R-:W-:-:S07]  /*1630*/  @!P1 DADD R22, R10, R14 ;  /* 0x000000000a169229 */ /* 0x000fce000000000e */
[----:B------:R2:W-:Y:S04]  /*1640*/  @!P1 STG.E.128 desc[UR16][R28.64+0x800], R20 ;  /* 0x000800141c009986 */ /* 0x0005e8000c101d10 */
[----:B------:R-:W1:Y:S04]  /*1650*/  @!P0 LDG.E.128 R8, desc[UR16][R18.64+0x1000] ;  /* 0x0010001012088981 */ /* 0x000e68000c1e1d00 */
[----:B------:R-:W3:Y:S01]  /*1660*/  @!P0 LDG.E.128 R12, desc[UR16][R24.64+0x1000] ;  /* 0x00100010180c8981 */ /* 0x000ee2000c1e1d00 */
[----:B--2---:R-:W2:Y:S01]  /*1670*/  LDC.64 R20, c[0x0][0x390] ;  /* 0x0000e400ff147b82 */ /* 0x004ea20000000a00 */
[----:B------:R-:W-:-:S04]  /*1680*/  IADD3 R3, PT, PT, R2, 0x200, RZ ;  /* 0x0000020002037810 */ /* 0x000fc80007ffe0ff */
        /* <DEDUP_REMOVED lines=40> */
[----:B------:R-:W-:Y:S01]  /*1910*/  UIADD3 UR5, UPT, UPT, UR5, 0x8, URZ ;  /* 0x0000000805057890 */ /* 0x000fe2000fffe0ff */
[----:B------:R-:W-:Y:S03]  /*1920*/  BSSY.RECONVERGENT B0, `(.L_x_32) ;  /* 0x0000013000007945 */ /* 0x000fe60003800200 */
[----:B------:R-:W-:Y:S01]  /*1930*/  UISETP.NE.AND UP0, UPT, UR5, UR4, UPT ;  /* 0x000000040500728c */ /* 0x000fe2000bf05270 */
[C---:B-1----:R-:W-:Y:S02]  /*1940*/  @!P1 DMUL R22, R10.reuse, R26 ;  /* 0x0000001a0a169228 */ /* 0x042fe40000000000 */
[----:B--2---:R-:W-:-:S06]  /*1950*/  @!P1 DMUL R10, R10, R20 ;  /* 0x000000140a0a9228 */ /* 0x004fcc0000000000 */
[C---:B------:R-:W-:Y:S02]  /*1960*/  @!P1 DFMA R22, R8.reuse, R20, -R22 ;  /* 0x000000140816922b */ /* 0x040fe40000000816 */
[----:B------:R-:W-:-:S06]  /*1970*/  @!P1 DFMA R10, R8, R26, R10 ;  /* 0x0000001a080a922b */ /* 0x000fcc000000000a */
[----:B---3--:R-:W-:Y:S02]  /*1980*/  @!P1 DADD R12, R22, R12 ;  /* 0x00000000160c9229 */ /* 0x008fe4000000000c */
[----:B------:R-:W-:-:S07]  /*1990*/  @!P1 DADD R14, R10, R14 ;  /* 0x000000000a0e9229 */ /* 0x000fce000000000e */
[----:B------:R1:W-:Y:S01]  /*19a0*/  @!P1 STG.E.128 desc[UR16][R28.64+0x2800], R12 ;  /* 0x0028000c1c009986 */ /* 0x0003e2000c101d10 */
[----:B------:R-:W-:Y:S05]  /*19b0*/  @P0 BRA `(.L_x_33) ;  /* 0x0000000000240947 */ /* 0x000fea0003800000 */
        /* <DEDUP_REMOVED lines=9> */
.L_x_33:
[----:B0-----:R-:W-:Y:S05]  /*1a50*/  BSYNC.RECONVERGENT B0 ;  /* 0x0000000000007941 */ /* 0x001fea0003800200 */
.L_x_32:
[----:B------:R-:W-:Y:S05]  /*1a60*/  BRA.U UP0, `(.L_x_34) ;  /* 0xfffffff900347547 */ /* 0x000fea000b83ffff */
.L_x_31:
[----:B------:R-:W-:-:S13]  /*1a70*/  ISETP.NE.AND P0, PT, RZ, UR6, PT ;  /* 0x00000006ff007c0c */ /* 0x000fda000bf05270 */
[----:B------:R-:W-:Y:S05]  /*1a80*/  @!P0 EXIT ;  /* 0x000000000000894d */ /* 0x000fea0003800000 */
[----:B------:R-:W0:Y:S01]  /*1a90*/  LDCU UR5, c[0x0][0x384] ;  /* 0x00007080ff0577ac */ /* 0x000e220008000800 */
[----:B------:R-:W-:Y:S02]  /*1aa0*/  UISETP.GE.U32.AND UP0, UPT, UR6, 0x4, UPT ;  /* 0x000000040600788c */ /* 0x000fe4000bf06070 */
[----:B0-----:R-:W-:-:S07]  /*1ab0*/  ULOP3.LUT UR6, UR5, 0x3, URZ, 0xc0, !UPT ;  /* 0x0000000305067892 */ /* 0x001fce000f8ec0ff */
[----:B------:R-:W-:Y:S05]  /*1ac0*/  BRA.U !UP0, `(.L_x_35) ;  /* 0x0000000508087547 */ /* 0x000fea000b800000 */
[----:B------:R-:W-:Y:S01]  /*1ad0*/  MOV R3, UR4 ;  /* 0x0000000400037c02 */ /* 0x000fe20008000f00 */
[----:B------:R-:W0:Y:S04]  /*1ae0*/  LDC.64 R20, c[0x0][0x398] ;  /* 0x0000e600ff147b82 */ /* 0x000e280000000a00 */
[----:B------:R-:W-:-:S04]  /*1af0*/  IMAD R3, R3, 0x80, R0 ;  /* 0x0000008003037824 */ /* 0x000fc800078e0200 */
[----:B------:R-:W3:Y:S01]  /*1b00*/  LDC.64 R24, c[0x0][0x390] ;  /* 0x0000e400ff187b82 */ /* 0x000ee20000000a00 */
[----:B------:R-:W-:-:S07]  /*1b10*/  ISETP.GE.AND P1, PT, R3, UR18, PT ;  /* 0x0000001203007c0c */ /* 0x000fce000bf26270 */
[----:B-12---:R-:W1:Y:S06]  /*1b20*/  LDC.64 R28, c[0x0][0x398] ;  /* 0x0000e600ff1c7b82 */ /* 0x006e6c0000000a00 */
[----:B------:R-:W-:-:S06]  /*1b30*/  @!P1 IMAD.WIDE R8, R3, 0x10, R4 ;  /* 0x0000001003089825 */ /* 0x000fcc00078e0204 */
[----:B------:R-:W0:Y:S01]  /*1b40*/  @!P1 LDG.E.128 R8, desc[UR16][R8.64] ;  /* 0x0000001008089981 */ /* 0x000e22000c1e1d00 */
[----:B------:R-:W-:-:S06]  /*1b50*/  @!P1 IMAD.WIDE R12, R3, 0x10, R6 ;  /* 0x00000010030c9825 */ /* 0x000fcc00078e0206 */
[----:B------:R-:W2:Y:S01]  /*1b60*/  @!P1 LDG.E.128 R12, desc[UR16][R12.64] ;  /* 0x000000100c0c9981 */ /* 0x000ea2000c1e1d00 */
[----:B------:R-:W-:-:S04]  /*1b70*/  IADD3 R19, PT, PT, R3, 0x80, RZ ;  /* 0x0000008003137810 */ /* 0x000fc80007ffe0ff */
[----:B------:R-:W-:Y:S01]  /*1b80*/  ISETP.GE.AND P0, PT, R19, UR18, PT ;  /* 0x0000001213007c0c */ /* 0x000fe2000bf06270 */
[C---:B0-----:R-:W-:Y:S02]  /*1b90*/  @!P1 DMUL R22, R10.reuse, R20 ;  /* 0x000000140a169228 */ /* 0x041fe40000000000 */
[----:B---3--:R-:W-:-:S06]  /*1ba0*/  @!P1 DMUL R10, R10, R24 ;  /* 0x000000180a0a9228 */ /* 0x008fcc0000000000 */
[C---:B------:R-:W-:Y:S02]  /*1bb0*/  @!P1 DFMA R22, R8.reuse, R24, -R22 ;  /* 0x000000180816922b */ /* 0x040fe40000000816 */
[----:B------:R-:W-:Y:S01]  /*1bc0*/  @!P1 DFMA R10, R8, R20, R10 ;  /* 0x00000014080a922b */ /* 0x000fe2000000000a */
[----:B------:R-:W-:-:S05]  /*1bd0*/  @!P1 IMAD.WIDE R8, R3, 0x10, R16 ;  /* 0x0000001003089825 */ /* 0x000fca00078e0210 */
[----:B--2---:R-:W-:Y:S02]  /*1be0*/  @!P1 DADD R20, R22, R12 ;  /* 0x0000000016149229 */ /* 0x004fe4000000000c */
[----:B------:R-:W-:Y:S01]  /*1bf0*/  @!P1 DADD R22, R10, R14 ;  /* 0x000000000a169229 */ /* 0x000fe2000000000e */
[----:B------:R-:W-:-:S06]  /*1c00*/  @!P0 IMAD.WIDE R10, R19, 0x10, R4 ;  /* 0x00000010130a8825 */ /* 0x000fcc00078e0204 */
[----:B------:R0:W-:Y:S01]  /*1c10*/  @!P1 STG.E.128 desc[UR16][R8.64], R20 ;  /* 0x0000001408009986 */ /* 0x0001e2000c101d10 */
[----:B------:R-:W-:-:S06]  /*1c20*/  @!P0 IMAD.WIDE R12, R19, 0x10, R6 ;  /* 0x00000010130c8825 */ /* 0x000fcc00078e0206 */
[----:B------:R-:W2:Y:S04]  /*1c30*/  @!P0 LDG.E.128 R12, desc[UR16][R12.64] ;  /* 0x000000100c0c8981 */ /* 0x000ea8000c1e1d00 */
[----:B0-----:R-:W1:Y:S01]  /*1c40*/  @!P0 LDG.E.128 R8, desc[UR16][R10.64] ;  /* 0x000000100a088981 */ /* 0x001e62000c1e1d00 */
[----:B------:R-:W0:Y:S01]  /*1c50*/  LDC.64 R20, c[0x0][0x390] ;  /* 0x0000e400ff147b82 */ /* 0x000e220000000a00 */
[----:B------:R-:W-:-:S04]  /*1c60*/  IADD3 R25, PT, PT, R3, 0x100, RZ ;  /* 0x0000010003197810 */ /* 0x000fc80007ffe0ff */
[----:B------:R-:W-:Y:S01]  /*1c70*/  ISETP.GE.AND P1, PT, R25, UR18, PT ;  /* 0x0000001219007c0c */ /* 0x000fe2000bf26270 */
[C---:B-1----:R-:W-:Y:S02]  /*1c80*/  @!P0 DMUL R26, R10.reuse, R28 ;  /* 0x0000001c0a1a8228 */ /* 0x042fe40000000000 */
[----:B0-----:R-:W-:-:S06]  /*1c90*/  @!P0 DMUL R10, R10, R20 ;  /* 0x000000140a0a8228 */ /* 0x001fcc0000000000 */
[C---:B------:R-:W-:Y:S02]  /*1ca0*/  @!P0 DFMA R26, R8.reuse, R20, -R26 ;  /* 0x00000014081a822b */ /* 0x040fe4000000081a */
[----:B------:R-:W-:Y:S01]  /*1cb0*/  @!P0 DFMA R22, R8, R28, R10 ;  /* 0x0000001c0816822b */ /* 0x000fe2000000000a */
[----:B------:R-:W-:Y:S01]  /*1cc0*/  @!P0 IMAD.WIDE R8, R19, 0x10, R16 ;  /* 0x0000001013088825 */ /* 0x000fe200078e0210 */
[----:B------:R-:W0:Y:S04]  /*1cd0*/  LDC.64 R28, c[0x0][0x390] ;  /* 0x0000e400ff1c7b82 */ /* 0x000e280000000a00 */
[----:B--2---:R-:W-:Y:S02]  /*1ce0*/  @!P0 DADD R20, R26, R12 ;  /* 0x000000001a148229 */ /* 0x004fe4000000000c */
[----:B------:R-:W-:Y:S01]  /*1cf0*/  @!P0 DADD R22, R22, R14 ;  /* 0x0000000016168229 */ /* 0x000fe2000000000e */
[C---:B------:R-:W-:Y:S01]  /*1d00*/  @!P1 IMAD.WIDE R10, R25.reuse, 0x10, R4 ;  /* 0x00000010190a9825 */ /* 0x040fe200078e0204 */
[----:B------:R-:W1:Y:S05]  /*1d10*/  LDC.64 R26, c[0x0][0x398] ;  /* 0x0000e600ff1a7b82 */ /* 0x000e6a0000000a00 */
[----:B------:R2:W-:Y:S01]  /*1d20*/  @!P0 STG.E.128 desc[UR16][R8.64], R20 ;  /* 0x0000001408008986 */ /* 0x0005e2000c101d10 */
[----:B------:R-:W-:-:S06]  /*1d30*/  @!P1 IMAD.WIDE R12, R25, 0x10, R6 ;  /* 0x00000010190c9825 */ /* 0x000fcc00078e0206 */
[----:B------:R-:W3:Y:S04]  /*1d40*/  @!P1 LDG.E.128 R12, desc[UR16][R12.64] ;  /* 0x000000100c0c9981 */ /* 0x000ee8000c1e1d00 */
[----:B--2---:R-:W1:Y:S01]  /*1d50*/  @!P1 LDG.E.128 R8, desc[UR16][R10.64] ;  /* 0x000000100a089981 */ /* 0x004e62000c1e1d00 */
[----:B------:R-:W-:-:S05]  /*1d60*/  VIADD R3, R3, 0x180 ;  /* 0x0000018003037836 */ /* 0x000fca0000000000 */
[----:B------:R-:W-:Y:S01]  /*1d70*/  ISETP.GE.AND P0, PT, R3, UR18, PT ;  /* 0x0000001203007c0c */ /* 0x000fe2000bf06270 */
[C---:B-1----:R-:W-:Y:S02]  /*1d80*/  @!P1 DMUL R18, R10.reuse, R26 ;  /* 0x0000001a0a129228 */ /* 0x042fe40000000000 */
[----:B0-----:R-:W-:-:S06]  /*1d90*/  @!P1 DMUL R10, R10, R28 ;  /* 0x0000001c0a0a9228 */ /* 0x001fcc0000000000 */
[C---:B------:R-:W-:Y:S02]  /*1da0*/  @!P1 DFMA R18, R8.reuse, R28, -R18 ;  /* 0x0000001c0812922b */ /* 0x040fe40000000812 */
[----:B------:R-:W-:Y:S01]  /*1db0*/  @!P1 DFMA R8, R8, R26, R10 ;  /* 0x0000001a0808922b */ /* 0x000fe2000000000a */
[----:B------:R-:W0:Y:S05]  /*1dc0*/  LDC.64 R28, c[0x0][0x398] ;  /* 0x0000e600ff1c7b82 */ /* 0x000e2a0000000a00 */
[----:B---3--:R-:W-:Y:S02]  /*1dd0*/  @!P1 DADD R12, R18, R12 ;  /* 0x00000000120c9229 */ /* 0x008fe4000000000c */
[----:B------:R-:W-:Y:S01]  /*1de0*/  @!P1 DADD R14, R8, R14 ;  /* 0x00000000080e9229 */ /* 0x000fe2000000000e */
[----:B------:R-:W-:-:S04]  /*1df0*/  @!P1 IMAD.WIDE R18, R25, 0x10, R16 ;  /* 0x0000001019129825 */ /* 0x000fc800078e0210 */
[C---:B------:R-:W-:Y:S02]  /*1e00*/  @!P0 IMAD.WIDE R8, R3.reuse, 0x10, R4 ;  /* 0x0000001003088825 */ /* 0x040fe400078e0204 */
[----:B------:R3:W-:Y:S04]  /*1e10*/  @!P1 STG.E.128 desc[UR16][R18.64], R12 ;  /* 0x0000000c12009986 */ /* 0x0007e8000c101d10 */
[----:B------:R-:W0:Y:S01]  /*1e20*/  @!P0 LDG.E.128 R8, desc[UR16][R8.64] ;  /* 0x0000001008088981 */ /* 0x000e22000c1e1d00 */
[----:B------:R-:W-:-:S05]  /*1e30*/  @!P0 IMAD.WIDE R24, R3, 0x10, R6 ;  /* 0x0000001003188825 */ /* 0x000fca00078e0206 */
[----:B------:R1:W2:Y:S02]  /*1e40*/  @!P0 LDG.E.128 R20, desc[UR16][R24.64] ;  /* 0x0000001018148981 */ /* 0x0002a4000c1e1d00 */
[----:B-1----:R-:W1:Y:S01]  /*1e50*/  LDC.64 R24, c[0x0][0x390] ;  /* 0x0000e400ff187b82 */ /* 0x002e620000000a00 */
[----:B------:R-:W-:Y:S01]  /*1e60*/  @!P0 IMAD.WIDE R2, R3, 0x10, R16 ;  /* 0x0000001003028825 */ /* 0x000fe200078e0210 */
[----:B------:R-:W-:Y:S01]  /*1e70*/  UIADD3 UR4, UPT, UPT, UR4, 0x4, URZ ;  /* 0x0000000404047890 */ /* 0x000fe2000fffe0ff */
[C---:B0-----:R-:W-:Y:S02]  /*1e80*/  @!P0 DMUL R26, R10.reuse, R28 ;  /* 0x0000001c0a1a8228 */ /* 0x041fe40000000000 */
[----:B-1----:R-:W-:-:S06]  /*1e90*/  @!P0 DMUL R10, R10, R24 ;  /* 0x000000180a0a8228 */ /* 0x002fcc0000000000 */
[C---:B------:R-:W-:Y:S02]  /*1ea0*/  @!P0 DFMA R26, R8.reuse, R24, -R26 ;  /* 0x00000018081a822b */ /* 0x040fe4000000081a */
[----:B------:R-:W-:-:S06]  /*1eb0*/  @!P0 DFMA R10, R8, R28, R10 ;  /* 0x0000001c080a822b */ /* 0x000fcc000000000a */
[----:B--2---:R-:W-:Y:S02]  /*1ec0*/  @!P0 DADD R20, R26, R20 ;  /* 0x000000001a148229 */ /* 0x004fe40000000014 */
[----:B------:R-:W-:-:S07]  /*1ed0*/  @!P0 DADD R22, R10, R22 ;  /* 0x000000000a168229 */ /* 0x000fce0000000016 */
[----:B------:R3:W-:Y:S04]  /*1ee0*/  @!P0 STG.E.128 desc[UR16][R2.64], R20 ;  /* 0x0000001402008986 */ /* 0x0007e8000c101d10 */
.L_x_35:
[----:B------:R-:W-:-:S13]  /*1ef0*/  ISETP.NE.AND P0, PT, RZ, UR6, PT ;  /* 0x00000006ff007c0c */ /* 0x000fda000bf05270 */
[----:B------:R-:W-:Y:S05]  /*1f00*/  @!P0 EXIT ;  /* 0x000000000000894d */ /* 0x000fea0003800000 */
[----:B------:R-:W-:-:S09]  /*1f10*/  UISETP.NE.AND UP0, UPT, UR6, 0x1, UPT ;  /* 0x000000010600788c */ /* 0x000fd2000bf05270 */
[----:B------:R-:W-:Y:S05]  /*1f20*/  BRA.U !UP0, `(.L_x_36) ;  /* 0x0000000108887547 */ /* 0x000fea000b800000 */
[----:B---3--:R-:W-:Y:S01]  /*1f30*/  MOV R19, UR4 ;  /* 0x0000000400137c02 */ /* 0x008fe20008000f00 */
[----:B------:R-:W0:Y:S03]  /*1f40*/  LDC.64 R20, c[0x0][0x398] ;  /* 0x0000e600ff147b82 */ /* 0x000e260000000a00 */
[----:B------:R-:W-:-:S04]  /*1f50*/  LEA R19, R19, R0, 0x7 ;  /* 0x0000000013137211 */ /* 0x000fc800078e38ff */
[C---:B------:R-:W-:Y:S01]  /*1f60*/  ISETP.GE.AND P0, PT, R19.reuse, UR18, PT ;  /* 0x0000001213007c0c */ /* 0x040fe2000bf06270 */
[----:B------:R-:W3:Y:S08]  /*1f70*/  LDC.64 R24, c[0x0][0x390] ;  /* 0x0000e400ff187b82 */ /* 0x000ef00000000a00 */
[----:B-12---:R-:W1:Y:S04]  /*1f80*/  LDC.64 R28, c[0x0][0x398] ;  /* 0x0000e600ff1c7b82 */ /* 0x006e680000000a00 */
[----:B------:R-:W-:-:S06]  /*1f90*/  @!P0 IMAD.WIDE R12, R19, 0x10, R4 ;  /* 0x00000010130c8825 */ /* 0x000fcc00078e0204 */
[----:B------:R-:W0:Y:S01]  /*1fa0*/  @!P0 LDG.E.128 R12, desc[UR16][R12.64] ;  /* 0x000000100c0c8981 */ /* 0x000e22000c1e1d00 */
[----:B------:R-:W-:-:S06]  /*1fb0*/  @!P0 IMAD.WIDE R8, R19, 0x10, R6 ;  /* 0x0000001013088825 */ /* 0x000fcc00078e0206 */
[----:B------:R-:W2:Y:S01]  /*1fc0*/  @!P0 LDG.E.128 R8, desc[UR16][R8.64] ;  /* 0x0000001008088981 */ /* 0x000ea2000c1e1d00 */
[C---:B------:R-:W-:Y:S02]  /*1fd0*/  VIADD R3, R19.reuse, 0x80 ;  /* 0x0000008013037836 */ /* 0x040fe40000000000 */
[----:B------:R-:W-:-:S03]  /*1fe0*/  @!P0 IMAD.WIDE R18, R19, 0x10, R16 ;  /* 0x0000001013128825 */ /* 0x000fc600078e0210 */
[----:B------:R-:W-:Y:S01]  /*1ff0*/  ISETP.GE.AND P1, PT, R3, UR18, PT ;  /* 0x0000001203007c0c */ /* 0x000fe2000bf26270 */
[C---:B0-----:R-:W-:Y:S02]  /*2000*/  @!P0 DMUL R22, R14.reuse, R20 ;  /* 0x000000140e168228 */ /* 0x041fe40000000000 */
[----:B---3--:R-:W-:-:S06]  /*2010*/  @!P0 DMUL R14, R14, R24 ;  /* 0x000000180e0e8228 */ /* 0x008fcc0000000000 */
[C---:B------:R-:W-:Y:S02]  /*2020*/  @!P0 DFMA R22, R12.reuse, R24, -R22 ;  /* 0x000000180c16822b */ /* 0x040fe40000000816 */
[----:B------:R-:W-:-:S06]  /*2030*/  @!P0 DFMA R14, R12, R20, R14 ;  /* 0x000000140c0e822b */ /* 0x000fcc000000000e */
[----:B--2---:R-:W-:Y:S02]  /*2040*/  @!P0 DADD R20, R22, R8 ;  /* 0x0000000016148229 */ /* 0x004fe40000000008 */
[----:B------:R-:W-:Y:S01]  /*2050*/  @!P0 DADD R22, R14, R10 ;  /* 0x000000000e168229 */ /* 0x000fe2000000000a */
[----:B------:R-:W-:-:S06]  /*2060*/  @!P1 IMAD.WIDE R8, R3, 0x10, R4 ;  /* 0x0000001003089825 */ /* 0x000fcc00078e0204 */
[----:B------:R0:W-:Y:S04]  /*2070*/  @!P0 STG.E.128 desc[UR16][R18.64], R20 ;  /* 0x0000001412008986 */ /* 0x0001e8000c101d10 */
[----:B------:R-:W1:Y:S01]  /*2080*/  @!P1 LDG.E.128 R8, desc[UR16][R8.64] ;  /* 0x0000001008089981 */ /* 0x000e62000c1e1d00 */
[----:B------:R-:W-:-:S05]  /*2090*/  @!P1 IMAD.WIDE R24, R3, 0x10, R6 ;  /* 0x0000001003189825 */ /* 0x000fca00078e0206 */
[----:B------:R2:W3:Y:S01]  /*20a0*/  @!P1 LDG.E.128 R12, desc[UR16][R24.64] ;  /* 0x00000010180c9981 */ /* 0x0004e2000c1e1d00 */
[----:B------:R-:W-:Y:S01]  /*20b0*/  @!P1 IMAD.WIDE R2, R3, 0x10, R16 ;  /* 0x0000001003029825 */ /* 0x000fe200078e0210 */
[----:B------:R-:W-:Y:S01]  /*20c0*/  UIADD3 UR4, UPT, UPT, UR4, 0x2, URZ ;  /* 0x0000000204047890 */ /* 0x000fe2000fffe0ff */
[----:B--2---:R-:W2:Y:S01]  /*20d0*/  LDC.64 R24, c[0x0][0x390] ;  /* 0x0000e400ff187b82 */ /* 0x004ea20000000a00 */
[C---:B-1----:R-:W-:Y:S02]  /*20e0*/  @!P1 DMUL R26, R10.reuse, R28 ;  /* 0x0000001c0a1a9228 */ /* 0x042fe40000000000 */
[----:B--2---:R-:W-:-:S06]  /*20f0*/  @!P1 DMUL R10, R10, R24 ;  /* 0x000000180a0a9228 */ /* 0x004fcc0000000000 */
[C---:B------:R-:W-:Y:S02]  /*2100*/  @!P1 DFMA R26, R8.reuse, R24, -R26 ;  /* 0x00000018081a922b */ /* 0x040fe4000000081a */
[----:B------:R-:W-:-:S06]  /*2110*/  @!P1 DFMA R10, R8, R28, R10 ;  /* 0x0000001c080a922b */ /* 0x000fcc000000000a */
[----:B---3--:R-:W-:Y:S02]  /*2120*/  @!P1 DADD R12, R26, R12 ;  /* 0x000000001a0c9229 */ /* 0x008fe4000000000c */
[----:B------:R-:W-:-:S07]  /*2130*/  @!P1 DADD R14, R10, R14 ;  /* 0x000000000a0e9229 */ /* 0x000fce000000000e */
[----:B------:R0:W-:Y:S04]  /*2140*/  @!P1 STG.E.128 desc[UR16][R2.64], R12 ;  /* 0x0000000c02009986 */ /* 0x0001e8000c101d10 */
.L_x_36:
[----:B------:R-:W-:-:S04]  /*2150*/  ULOP3.LUT UR5, UR5, 0x1, URZ, 0xc0, !UPT ;  /* 0x0000000105057892 */ /* 0x000fc8000f8ec0ff */
[----:B------:R-:W-:-:S06]  /*2160*/  UISETP.NE.U32.AND UP0, UPT, UR5, 0x1, UPT ;  /* 0x000000010500788c */ /* 0x000fcc000bf05070 */
[----:B------:R-:W-:-:S13]  /*2170*/  PLOP3.LUT P0, PT, PT, PT, UP0, 0x80, 0x8 ;  /* 0x000000000008781c */ /* 0x000fda0003f0f008 */
[----:B------:R-:W-:Y:S05]  /*2180*/  @P0 EXIT ;  /* 0x000000000000094d */ /* 0x000fea0003800000 */
[----:B0--3--:R-:W-:-:S04]  /*2190*/  MOV R3, UR4 ;  /* 0x0000000400037c02 */ /* 0x009fc80008000f00 */
[----:B------:R-:W-:-:S04]  /*21a0*/  LEA R3, R3, R0, 0x7 ;  /* 0x0000000003037211 */ /* 0x000fc800078e38ff */
[----:B------:R-:W-:-:S13]  /*21b0*/  ISETP.GE.AND P0, PT, R3, UR18, PT ;  /* 0x0000001203007c0c */ /* 0x000fda000bf06270 */
[----:B------:R-:W-:Y:S05]  /*21c0*/  @P0 EXIT ;  /* 0x000000000000094d */ /* 0x000fea0003800000 */
[C---:B--2---:R-:W-:Y:S01]  /*21d0*/  IMAD.WIDE R8, R3.reuse, 0x10, R4 ;  /* 0x0000001003087825 */ /* 0x044fe200078e0204 */
[----:B------:R-:W1:Y:S05]  /*21e0*/  LDCU.128 UR4, c[0x0][0x390] ;  /* 0x00007200ff0477ac */ /* 0x000e6a0008000c00 */
[----:B------:R-:W1:Y:S01]  /*21f0*/  LDG.E.128 R8, desc[UR16][R8.64] ;  /* 0x0000001008087981 */ /* 0x000e62000c1e1d00 */
[----:B------:R-:W-:-:S06]  /*2200*/  IMAD.WIDE R6, R3, 0x10, R6 ;  /* 0x0000001003067825 */ /* 0x000fcc00078e0206 */
[----:B------:R-:W2:Y:S01]  /*2210*/  LDG.E.128 R4, desc[UR16][R6.64] ;  /* 0x0000001006047981 */ /* 0x000ea2000c1e1d00 */
[----:B------:R-:W-:Y:S01]  /*2220*/  IMAD.WIDE R16, R3, 0x10, R16 ;  /* 0x0000001003107825 */ /* 0x000fe200078e0210 */
[C---:B-1----:R-:W-:Y:S02]  /*2230*/  DMUL R12, R10.reuse, UR6 ;  /* 0x000000060a0c7c28 */ /* 0x042fe40008000000 */
[----:B------:R-:W-:-:S06]  /*2240*/  DMUL R10, R10, UR4 ;  /* 0x000000040a0a7c28 */ /* 0x000fcc0008000000 */
[C---:B------:R-:W-:Y:S02]  /*2250*/  DFMA R12, R8.reuse, UR4, -R12 ;  /* 0x00000004080c7c2b */ /* 0x040fe4000800080c */
[----:B------:R-:W-:-:S06]  /*2260*/  DFMA R10, R8, UR6, R10 ;  /* 0x00000006080a7c2b */ /* 0x000fcc000800000a */
[----:B--2---:R-:W-:Y:S02]  /*2270*/  DADD R12, R12, R4 ;  /* 0x000000000c0c7229 */ /* 0x004fe40000000004 */
[----:B------:R-:W-:-:S07]  /*2280*/  DADD R14, R10, R6 ;  /* 0x000000000a0e7229 */ /* 0x000fce0000000006 */
[----:B------:R-:W-:Y:S01]  /*2290*/  STG.E.128 desc[UR16][R16.64], R12 ;  /* 0x0000000c10007986 */ /* 0x000fe2000c101d10 */
[----:B------:R-:W-:Y:S05]  /*22a0*/  EXIT ;  /* 0x000000000000794d */ /* 0x000fea0003800000 */
.L_x_37:
        /* <DEDUP_REMOVED lines=13> */
.L_x_42:


//--------------------- .text._ZN3cub18CUB_300001_SM_10006detail11EmptyKernelIvEEvv --------------------------
	.section	.text._ZN3cub18CUB_300001_SM_10006detail11EmptyKernelIvEEvv,"ax",@progbits
	.align	128
        .global         _ZN3cub18CUB_300001_SM_10006detail11EmptyKernelIvEEvv
        .type           _ZN3cub18CUB_300001_SM_10006detail11EmptyKernelIvEEvv,@function
        .size           _ZN3cub18CUB_300001_SM_10006detail11EmptyKernelIvEEvv,(.L_x_43 - _ZN3cub18CUB_300001_SM_10006detail11EmptyKernelIvEEvv)
        .other          _ZN3cub18CUB_300001_SM_10006detail11EmptyKernelIvEEvv,@"STO_CUDA_ENTRY STV_DEFAULT"
_ZN3cub18CUB_300001_SM_10006detail11EmptyKernelIvEEvv:
.text._ZN3cub18CUB_300001_SM_10006detail11EmptyKernelIvEEvv:
[----:B------:R-:W-:Y:S01]  /*0000*/  LDC R1, c[0x0][0x37c] ;  /* 0x0000df00ff017b82 */ /* 0x000fe20000000800 */
[----:B------:R-:W-:Y:S05]  /*0010*/  EXIT ;  /* 0x000000000000794d */ /* 0x000fea0003800000 */
.L_x_38:
        /* <DEDUP_REMOVED lines=14> */
.L_x_43:


//--------------------- .nv.shared.reserved.0     --------------------------
	.section	.nv.shared.reserved.0,"aw",@nobits
	.weak		__nv_reservedSMEM_offset_0_alias
	.size		__nv_reservedSMEM_offset_0_alias, 0, 64
	.other		__nv_reservedSMEM_offset_0_alias,@"STO_CUDA_RESERVED_SHARED STV_DEFAULT"
__nv_reservedSMEM_offset_0_alias:
	.zero		0
	.zero		64


//--------------------- .nv.global                --------------------------
	.section	.nv.global,"aw",@nobits
.nv.global:
	.type		_ZN30_INTERNAL_02f743be_4_k_cu_main6thrust24THRUST_300001_SM_1000_NS3seqE,@object
	.size		_ZN30_INTERNAL_02f743be_4_k_cu_main6thrust24THRUST_300001_SM_1000_NS3seqE,(_ZN30_INTERNAL_02f743be_4_k_cu_main4cuda3std3__48in_placeE - _ZN30_INTERNAL_02f743be_4_k_cu_main6thrust24THRUST_300001_SM_1000_NS3seqE)
_ZN30_INTERNAL_02f743be_4_k_cu_main6thrust24THRUST_300001_SM_1000_NS3seqE:
	.zero		1
	.type		_ZN30_INTERNAL_02f743be_4_k_cu_main4cuda3std3__48in_placeE,@object
	.size		_ZN30_INTERNAL_02f743be_4_k_cu_main4cuda3std3__48in_placeE,(_ZN30_INTERNAL_02f743be_4_k_cu_main4cuda3std6ranges3__45__cpo4sizeE - _ZN30_INTERNAL_02f743be_4_k_cu_main4cuda3std3__48in_placeE)
_ZN30_INTERNAL_02f743be_4_k_cu_main4cuda3std3__48in_placeE:
	.zero		1
	.type		_ZN30_INTERNAL_02f743be_4_k_cu_main4cuda3std6ranges3__45__cpo4sizeE,@object
	.size		_ZN30_INTERNAL_02f743be_4_k_cu_main4cuda3std6ranges3__45__cpo4sizeE,(_ZN30_INTERNAL_02f743be_4_k_cu_main6thrust24THRUST_300001_SM_1000_NS12placeholders2_3E - _ZN30_INTERNAL_02f743be_4_k_cu_main4cuda3std6ranges3__45__cpo4sizeE)
_ZN30_INTERNAL_02f743be_4_k_cu_main4cuda3std6ranges3__45__cpo4sizeE:
	.zero		1
	.type		_ZN30_INTERNAL_02f743be_4_k_cu_main6thrust24THRUST_300001_SM_1000_NS12placeholders2_3E,@object
	.size		_ZN30_INTERNAL_02f743be_4_k_cu_main6thrust24THRUST_300001_SM_1000_NS12placeholders2_3E,(_ZN30_INTERNAL_02f743be_4_k_cu_main4cuda3std3__45__cpo6cbeginE - _ZN30_INTERNAL_02f743be_4_k_cu_main6thrust24THRUST_300001_SM_1000_NS12placeholders2_3E)
_ZN30_INTERNAL_02f743be_4_k_cu_main6thrust24THRUST_300001_SM_1000_NS12placeholders2_3E:
	.zero		1
	.type		_ZN30_INTERNAL_02f743be_4_k_cu_main4cuda3std3__45__cpo6cbeginE,@object
	.size		_ZN30_INTERNAL_02f743be_4_k_cu_main4cuda3std3__45__cpo6cbeginE,(_ZN30_INTERNAL_02f743be_4_k_cu_main4cuda3std6ranges3__45__cpo6cbeginE - _ZN30_INTERNAL_02f743be_4_k_cu_main4cuda3std3__45__cpo6cbeginE)
_ZN30_INTERNAL_02f743be_4_k_cu_main4cuda3std3__45__cpo6cbeginE:
	.zero		1
	.type		_ZN30_INTERNAL_02f743be_4_k_cu_main4cuda3std6ranges3__45__cpo6cbeginE,@object
	.size		_ZN30_INTERNAL_02f743be_4_k_cu_main4cuda3std6ranges3__45__cpo6cbeginE,(_ZN30_INTERNAL_02f743be_4_k_cu_main6thrust24THRUST_300001_SM_1000_NS12placeholders2_7E - _ZN30_INTERNAL_02f743be_4_k_cu_main4cuda3std6ranges3__45__cpo6cbeginE)
_ZN30_INTERNAL_02f743be_4_k_cu_main4cuda3std6ranges3__45__cpo6cbeginE:
	.zero		1
	.type		_ZN30_INTERNAL_02f743be_4_k_cu_main6thrust24THRUST_300001_SM_1000_NS12placeholders2_7E,@object
	.size		_ZN30_INTERNAL_02f743be_4_k_cu_main6thrust24THRUST_300001_SM_1000_NS12placeholders2_7E,(_ZN30_INTERNAL_02f743be_4_k_cu_main4cuda3std3__45__cpo7crbeginE - _ZN30_INTERNAL_02f743be_4_k_cu_main6thrust24THRUST_300001_SM_1000_NS12placeholders2_7E)
_ZN30_INTERNAL_02f743be_4_k_cu_main6thrust24THRUST_300001_SM_1000_NS12placeholders2_7E:
	.zero		1
	.type		_ZN30_INTERNAL_02f743be_4_k_cu_main4cuda3std3__45__cpo7crbeginE,@object
	.size		_ZN30_INTERNAL_02f743be_4_k_cu_main4cuda3std3__45__cpo7crbeginE,(_ZN30_INTERNAL_02f743be_4_k_cu_main4cuda3std6ranges3__45__cpo4nextE - _ZN30_INTERNAL_02f743be_4_k_cu_main4cuda3std3__45__cpo7crbeginE)
_ZN30_INTERNAL_02f743be_4_k_cu_main4cuda3std3__45__cpo7crbeginE:
	.zero		1
	.type		_ZN30_INTERNAL_02f743be_4_k_cu_main4cuda3std6ranges3__45__cpo4nextE,@object
	.size		_ZN30_INTERNAL_02f743be_4_k_cu_main4cuda3std6ranges3__45__cpo4nextE,(_ZN30_INTERNAL_02f743be_4_k_cu_main4cuda3std6ranges3__45__cpo4swapE - _ZN30_INTERNAL_02f743be_4_k_cu_main4cuda3std6ranges3__45__cpo4nextE)
_ZN30_INTERNAL_02f743be_4_k_cu_main4cuda3std6ranges3__45__cpo4nextE:
	.zero		1
	.type		_ZN30_INTERNAL_02f743be_4_k_cu_main4cuda3std6ranges3__45__cpo4swapE,@object
	.size		_ZN30_INTERNAL_02f743be_4_k_cu_main4cuda3std6ranges3__45__cpo4swapE,(_ZN30_INTERNAL_02f743be_4_k_cu_main6thrust24THRUST_300001_SM_1000_NS8cuda_cub10par_nosyncE - _ZN30_INTERNAL_02f743be_4_k_cu_main4cuda3std6ranges3__45__cpo4swapE)
_ZN30_INTERNAL_02f743be_4_k_cu_main4cuda3std6ranges3__45__cpo4swapE:
	.zero		1
	.type		_ZN30_INTERNAL_02f743be_4_k_cu_main6thrust24THRUST_300001_SM_1000_NS8cuda_cub10par_nosyncE,@object
	.size		_ZN30_INTERNAL_02f743be_4_k_cu_main6thrust24THRUST_300001_SM_1000_NS8cuda_cub10par_nosyncE,(_ZN30_INTERNAL_02f743be_4_k_cu_main6thrust24THRUST_300001_SM_1000_NS12placeholders2_9E - _ZN30_INTERNAL_02f743be_4_k_cu_main6thrust24THRUST_300001_SM_1000_NS8cuda_cub10par_nosyncE)
_ZN30_INTERNAL_02f743be_4_k_cu_main6thrust24THRUST_300001_SM_1000_NS8cuda_cub10par_nosyncE:
	.zero		1
	.type		_ZN30_INTERNAL_02f743be_4_k_cu_main6thrust24THRUST_300001_SM_1000_NS12placeholders2_9E,@object
	.size		_ZN30_INTERNAL_02f743be_4_k_cu_main6thrust24THRUST_300001_SM_1000_NS12placeholders2_9E,(_ZN30_INTERNAL_02f743be_4_k_cu_main4cuda3std3__432_GLOBAL__N__02f743be_4_k_cu_main6ignoreE - _ZN30_INTERNAL_02f743be_4_k_cu_main6thrust24THRUST_300001_SM_1000_NS12placeholders2_9E)
_ZN30_INTERNAL_02f743be_4_k_cu_main6thrust24THRUST_300001_SM_1000_NS12placeholders2_9E:
	.zero		1
	.type		_ZN30_INTERNAL_02f743be_4_k_cu_main4cuda3std3__432_GLOBAL__N__02f743be_4_k_cu_main6ignoreE,@object
	.size		_ZN30_INTERNAL_02f743be_4_k_cu_main4cuda3std3__432_GLOBAL__N__02f743be_4_k_cu_main6ignoreE,(_ZN30_INTERNAL_02f743be_4_k_cu_main4cuda3std6ranges3__45__cpo4dataE - _ZN30_INTERNAL_02f743be_4_k_cu_main4cuda3std3__432_GLOBAL__N__02f743be_4_k_cu_main6ignoreE)
_ZN30_INTERNAL_02f743be_4_k_cu_main4cuda3std3__432_GLOBAL__N__02f743be_4_k_cu_main6ignoreE:
	.zero		1
	.type		_ZN30_INTERNAL_02f743be_4_k_cu_main4cuda3std6ranges3__45__cpo4dataE,@object
	.size		_ZN30_INTERNAL_02f743be_4_k_cu_main4cuda3std6ranges3__45__cpo4dataE,(_ZN30_INTERNAL_02f743be_4_k_cu_main6thrust24THRUST_300001_SM_1000_NS12placeholders2_1E - _ZN30_INTERNAL_02f743be_4_k_cu_main4cuda3std6ranges3__45__cpo4dataE)
_ZN30_INTERNAL_02f743be_4_k_cu_main4cuda3std6ranges3__45__cpo4dataE:
	.zero		1
	.type		_ZN30_INTERNAL_02f743be_4_k_cu_main6thrust24THRUST_300001_SM_1000_NS12placeholders2_1E,@object
	.size		_ZN30_INTERNAL_02f743be_4_k_cu_main6thrust24THRUST_300001_SM_1000_NS12placeholders2_1E,(_ZN30_INTERNAL_02f743be_4_k_cu_main4cuda3std3__45__cpo5beginE - _ZN30_INTERNAL_02f743be_4_k_cu_main6thrust24THRUST_300001_SM_1000_NS12placeholders2_1E)
_ZN30_INTERNAL_02f743be_4_k_cu_main6thrust24THRUST_300001_SM_1000_NS12placeholders2_1E:
	.zero		1
	.type		_ZN30_INTERNAL_02f743be_4_k_cu_main4cuda3std3__45__cpo5beginE,@object
	.size		_ZN30_INTERNAL_02f743be_4_k_cu_main4cuda3std3__45__cpo5beginE,(_ZN30_INTERNAL_02f743be_4_k_cu_main4cuda3std6ranges3__45__cpo5beginE - _ZN30_INTERNAL_02f743be_4_k_cu_main4cuda3std3__45__cpo5beginE)
_ZN30_INTERNAL_02f743be_4_k_cu_main4cuda3std3__45__cpo5beginE:
	.zero		1
	.type		_ZN30_INTERNAL_02f743be_4_k_cu_main4cuda3std6ranges3__45__cpo5beginE,@object
	.size		_ZN30_INTERNAL_02f743be_4_k_cu_main4cuda3std6ranges3__45__cpo5beginE,(_ZN30_INTERNAL_02f743be_4_k_cu_main6thrust24THRUST_300001_SM_1000_NS12placeholders2_5E - _ZN30_INTERNAL_02f743be_4_k_cu_main4cuda3std6ranges3__45__cpo5beginE)
_ZN30_INTERNAL_02f743be_4_k_cu_main4cuda3std6ranges3__45__cpo5beginE:
	.zero		1
	.type		_ZN30_INTERNAL_02f743be_4_k_cu_main6thrust24THRUST_300001_SM_1000_NS12placeholders2_5E,@object
	.size		_ZN30_INTERNAL_02f743be_4_k_cu_main6thrust24THRUST_300001_SM_1000_NS12placeholders2_5E,(_ZN30_INTERNAL_02f743be_4_k_cu_main4cuda3std3__45__cpo6rbeginE - _ZN30_INTERNAL_02f743be_4_k_cu_main6thrust24THRUST_300001_SM_1000_NS12placeholders2_5E)
_ZN30_INTERNAL_02f743be_4_k_cu_main6thrust24THRUST_300001_SM_1000_NS12placeholders2_5E:
	.zero		1
	.type		_ZN30_INTERNAL_02f743be_4_k_cu_main4cuda3std3__45__cpo6rbeginE,@object
	.size		_ZN30_INTERNAL_02f743be_4_k_cu_main4cuda3std3__45__cpo6rbeginE,(_ZN30_INTERNAL_02f743be_4_k_cu_main4cuda3std6ranges3__45__cpo7advanceE - _ZN30_INTERNAL_02f743be_4_k_cu_main4cuda3std3__45__cpo6rbeginE)
_ZN30_INTERNAL_02f743be_4_k_cu_main4cuda3std3__45__cpo6rbeginE:
	.zero		1
	.type		_ZN30_INTERNAL_02f743be_4_k_cu_main4cuda3std6ranges3__45__cpo7advanceE,@object
	.size		_ZN30_INTERNAL_02f743be_4_k_cu_main4cuda3std6ranges3__45__cpo7advanceE,(_ZN30_INTERNAL_02f743be_4_k_cu_main4cuda3std3__47nulloptE - _ZN30_INTERNAL_02f743be_4_k_cu_main4cuda3std6ranges3__45__cpo7advanceE)
_ZN30_INTERNAL_02f743be_4_k_cu_main4cuda3std6ranges3__45__cpo7advanceE:
	.zero		1
	.type		_ZN30_INTERNAL_02f743be_4_k_cu_main4cuda3std3__47nulloptE,@object
	.size		_ZN30_INTERNAL_02f743be_4_k_cu_main4cuda3std3__47nulloptE,(_ZN30_INTERNAL_02f743be_4_k_cu_main4cuda3std6ranges3__45__cpo8distanceE - _ZN30_INTERNAL_02f743be_4_k_cu_main4cuda3std3__47nulloptE)
_ZN30_INTERNAL_02f743be_4_k_cu_main4cuda3std3__47nulloptE:
	.zero		1
	.type		_ZN30_INTERNAL_02f743be_4_k_cu_main4cuda3std6ranges3__45__cpo8distanceE,@object
	.size		_ZN30_INTERNAL_02f743be_4_k_cu_main4cuda3std6ranges3__45__cpo8distanceE,(_ZN30_INTERNAL_02f743be_4_k_cu_main6thrust24THRUST_300001_SM_1000_NS12placeholders3_10E - _ZN30_INTERNAL_02f743be_4_k_cu_main4cuda3std6ranges3__45__cpo8distanceE)
_ZN30_INTERNAL_02f743be_4_k_cu_main4cuda3std6ranges3__45__cpo8distanceE:
	.zero		1
	.type		_ZN30_INTERNAL_02f743be_4_k_cu_main6thrust24THRUST_300001_SM_1000_NS12placeholders3_10E,@object
	.size		_ZN30_INTERNAL_02f743be_4_k_cu_main6thrust24THRUST_300001_SM_1000_NS12placeholders3_10E,(_ZN30_INTERNAL_02f743be_4_k_cu_main4cuda3std3__419piecewise_constructE - _ZN30_INTERNAL_02f743be_4_k_cu_main6thrust24THRUST_300001_SM_1000_NS12placeholders3_10E)
_ZN30_INTERNAL_02f743be_4_k_cu_main6thrust24THRUST_300001_SM_1000_NS12placeholders3_10E:
	.zero		1
	.type		_ZN30_INTERNAL_02f743be_4_k_cu_main4cuda3std3__419piecewise_constructE,@object
	.size		_ZN30_INTERNAL_02f743be_4_k_cu_main4cuda3std3__419piecewise_constructE,(_ZN30_INTERNAL_02f743be_4_k_cu_main4cuda3std6ranges3__45__cpo5cdataE - _ZN30_INTERNAL_02f743be_4_k_cu_main4cuda3std3__419piecewise_constructE)
_ZN30_INTERNAL_02f743be_4_k_cu_main4cuda3std3__419piecewise_constructE:
	.zero		1
	.type		_ZN30_INTERNAL_02f743be_4_k_cu_main4cuda3std6ranges3__45__cpo5cdataE,@object
	.size		_ZN30_INTERNAL_02f743be_4_k_cu_main4cuda3std6ranges3__45__cpo5cdataE,(_ZN30_INTERNAL_02f743be_4_k_cu_main6thrust24THRUST_300001_SM_1000_NS12placeholders2_2E - _ZN30_INTERNAL_02f743be_4_k_cu_main4cuda3std6ranges3__45__cpo5cdataE)
_ZN30_INTERNAL_02f743be_4_k_cu_main4cuda3std6ranges3__45__cpo5cdataE:
	.zero		1
	.type		_ZN30_INTERNAL_02f743be_4_k_cu_main6thrust24THRUST_300001_SM_1000_NS12placeholders2_2E,@object
	.size		_ZN30_INTERNAL_02f743be_4_k_cu_main6thrust24THRUST_300001_SM_1000_NS12placeholders2_2E,(_ZN30_INTERNAL_02f743be_4_k_cu_main4cuda3std3__45__cpo3endE - _ZN30_INTERNAL_02f743be_4_k_cu_main6thrust24THRUST_300001_SM_1000_NS12placeholders2_2E)
_ZN30_INTERNAL_02f743be_4_k_cu_main6thrust24THRUST_300001_SM_1000_NS12placeholders2_2E:
	.zero		1
	.type		_ZN30_INTERNAL_02f743be_4_k_cu_main4cuda3std3__45__cpo3endE,@object
	.size		_ZN30_INTERNAL_02f743be_4_k_cu_main4cuda3std3__45__cpo3endE,(_ZN30_INTERNAL_02f743be_4_k_cu_main4cuda3std6ranges3__45__cpo3endE - _ZN30_INTERNAL_02f743be_4_k_cu_main4cuda3std3__45__cpo3endE)
_ZN30_INTERNAL_02f743be_4_k_cu_main4cuda3std3__45__cpo3endE:
	.zero		1
	.type		_ZN30_INTERNAL_02f743be_4_k_cu_main4cuda3std6ranges3__45__cpo3endE,@object
	.size		_ZN30_INTERNAL_02f743be_4_k_cu_main4cuda3std6ranges3__45__cpo3endE,(_ZN30_INTERNAL_02f743be_4_k_cu_main6thrust24THRUST_300001_SM_1000_NS12placeholders2_6E - _ZN30_INTERNAL_02f743be_4_k_cu_main4cuda3std6ranges3__45__cpo3endE)
_ZN30_INTERNAL_02f743be_4_k_cu_main4cuda3std6ranges3__45__cpo3endE:
	.zero		1
	.type		_ZN30_INTERNAL_02f743be_4_k_cu_main6thrust24THRUST_300001_SM_1000_NS12placeholders2_6E,@object
	.size		_ZN30_INTERNAL_02f743be_4_k_cu_main6thrust24THRUST_300001_SM_1000_NS12placeholders2_6E,(_ZN30_INTERNAL_02f743be_4_k_cu_main4cuda3std3__45__cpo4rendE - _ZN30_INTERNAL_02f743be_4_k_cu_main6thrust24THRUST_300001_SM_1000_NS12placeholders2_6E)
_ZN30_INTERNAL_02f743be_4_k_cu_main6thrust24THRUST_300001_SM_1000_NS12placeholders2_6E:
	.zero		1
	.type		_ZN30_INTERNAL_02f743be_4_k_cu_main4cuda3std3__45__cpo4rendE,@object
	.size		_ZN30_INTERNAL_02f743be_4_k_cu_main4cuda3std3__45__cpo4rendE,(_ZN30_INTERNAL_02f743be_4_k_cu_main4cuda3std6ranges3__45__cpo9iter_swapE - _ZN30_INTERNAL_02f743be_4_k_cu_main4cuda3std3__45__cpo4rendE)
_ZN30_INTERNAL_02f743be_4_k_cu_main4cuda3std3__45__cpo4rendE:
	.zero		1
	.type		_ZN30_INTERNAL_02f743be_4_k_cu_main4cuda3std6ranges3__45__cpo9iter_swapE,@object
	.size		_ZN30_INTERNAL_02f743be_4_k_cu_main4cuda3std6ranges3__45__cpo9iter_swapE,(_ZN30_INTERNAL_02f743be_4_k_cu_main4cuda3std3__48unexpectE - _ZN30_INTERNAL_02f743be_4_k_cu_main4cuda3std6ranges3__45__cpo9iter_swapE)
_ZN30_INTERNAL_02f743be_4_k_cu_main4cuda3std6ranges3__45__cpo9iter_swapE:
	.zero		1
	.type		_ZN30_INTERNAL_02f743be_4_k_cu_main4cuda3std3__48unexpectE,@object
	.size		_ZN30_INTERNAL_02f743be_4_k_cu_main4cuda3std3__48unexpectE,(_ZN30_INTERNAL_02f743be_4_k_cu_main6thrust24THRUST_300001_SM_1000_NS8cuda_cub3parE - _ZN30_INTERNAL_02f743be_4_k_cu_main4cuda3std3__48unexpectE)
_ZN30_INTERNAL_02f743be_4_k_cu_main4cuda3std3__48unexpectE:
	.zero		1
	.type		_ZN30_INTERNAL_02f743be_4_k_cu_main6thrust24THRUST_300001_SM_1000_NS8cuda_cub3parE,@object
	.size		_ZN30_INTERNAL_02f743be_4_k_cu_main6thrust24THRUST_300001_SM_1000_NS8cuda_cub3parE,(_ZN30_INTERNAL_02f743be_4_k_cu_main6thrust24THRUST_300001_SM_1000_NS12placeholders2_4E - _ZN30_INTERNAL_02f743be_4_k_cu_main6thrust24THRUST_300001_SM_1000_NS8cuda_cub3parE)
_ZN30_INTERNAL_02f743be_4_k_cu_main6thrust24THRUST_300001_SM_1000_NS8cuda_cub3parE:
	.zero		1
	.type		_ZN30_INTERNAL_02f743be_4_k_cu_main6thrust24THRUST_300001_SM_1000_NS12placeholders2_4E,@object
	.size		_ZN30_INTERNAL_02f743be_4_k_cu_main6thrust24THRUST_300001_SM_1000_NS12placeholders2_4E,(_ZN30_INTERNAL_02f743be_4_k_cu_main4cuda3std3__45__cpo4cendE - _ZN30_INTERNAL_02f743be_4_k_cu_main6thrust24THRUST_300001_SM_1000_NS12placeholders2_4E)
_ZN30_INTERNAL_02f743be_4_k_cu_main6thrust24THRUST_300001_SM_1000_NS12placeholders2_4E:
	.zero		1
	.type		_ZN30_INTERNAL_02f743be_4_k_cu_main4cuda3std3__45__cpo4cendE,@object
	.size		_ZN30_INTERNAL_02f743be_4_k_cu_main4cuda3std3__45__cpo4cendE,(_ZN30_INTERNAL_02f743be_4_k_cu_main4cuda3std6ranges3__45__cpo4cendE - _ZN30_INTERNAL_02f743be_4_k_cu_main4cuda3std3__45__cpo4cendE)
_ZN30_INTERNAL_02f743be_4_k_cu_main4cuda3std3__45__cpo4cendE:
	.zero		1
	.type		_ZN30_INTERNAL_02f743be_4_k_cu_main4cuda3std6ranges3__45__cpo4cendE,@object
	.size		_ZN30_INTERNAL_02f743be_4_k_cu_main4cuda3std6ranges3__45__cpo4cendE,(_ZN30_INTERNAL_02f743be_4_k_cu_main4cuda3std3__420unreachable_sentinelE - _ZN30_INTERNAL_02f743be_4_k_cu_main4cuda3std6ranges3__45__cpo4cendE)
_ZN30_INTERNAL_02f743be_4_k_cu_main4cuda3std6ranges3__45__cpo4cendE:
	.zero		1
	.type		_ZN30_INTERNAL_02f743be_4_k_cu_main4cuda3std3__420unreachable_sentinelE,@object
	.size		_ZN30_INTERNAL_02f743be_4_k_cu_main4cuda3std3__420unreachable_sentinelE,(_ZN30_INTERNAL_02f743be_4_k_cu_main4cuda3std6ranges3__45__cpo5ssizeE - _ZN30_INTERNAL_02f743be_4_k_cu_main4cuda3std3__420unreachable_sentinelE)
_ZN30_INTERNAL_02f743be_4_k_cu_main4cuda3std3__420unreachable_sentinelE:
	.zero		1
	.type		_ZN30_INTERNAL_02f743be_4_k_cu_main4cuda3std6ranges3__45__cpo5ssizeE,@object
	.size		_ZN30_INTERNAL_02f743be_4_k_cu_main4cuda3std6ranges3__45__cpo5ssizeE,(_ZN30_INTERNAL_02f743be_4_k_cu_main6thrust24THRUST_300001_SM_1000_NS12placeholders2_8E - _ZN30_INTERNAL_02f743be_4_k_cu_main4cuda3std6ranges3__45__cpo5ssizeE)
_ZN30_INTERNAL_02f743be_4_k_cu_main4cuda3std6ranges3__45__cpo5ssizeE:
	.zero		1
	.type		_ZN30_INTERNAL_02f743be_4_k_cu_main6thrust24THRUST_300001_SM_1000_NS12placeholders2_8E,@object
	.size		_ZN30_INTERNAL_02f743be_4_k_cu_main6thrust24THRUST_300001_SM_1000_NS12placeholders2_8E,(_ZN30_INTERNAL_02f743be_4_k_cu_main4cuda3std3__45__cpo5crendE - _ZN30_INTERNAL_02f743be_4_k_cu_main6thrust24THRUST_300001_SM_1000_NS12placeholders2_8E)
_ZN30_INTERNAL_02f743be_4_k_cu_main6thrust24THRUST_300001_SM_1000_NS12placeholders2_8E:
	.zero		1
	.type		_ZN30_INTERNAL_02f743be_4_k_cu_main4cuda3std3__45__cpo5crendE,@object
	.size		_ZN30_INTERNAL_02f743be_4_k_cu_main4cuda3std3__45__cpo5crendE,(_ZN30_INTERNAL_02f743be_4_k_cu_main4cuda3std6ranges3__45__cpo4prevE - _ZN30_INTERNAL_02f743be_4_k_cu_main4cuda3std3__45__cpo5crendE)
_ZN30_INTERNAL_02f743be_4_k_cu_main4cuda3std3__45__cpo5crendE:
	.zero		1
	.type		_ZN30_INTERNAL_02f743be_4_k_cu_main4cuda3std6ranges3__45__cpo4prevE,@object
	.size		_ZN30_INTERNAL_02f743be_4_k_cu_main4cuda3std6ranges3__45__cpo4prevE,(_ZN30_INTERNAL_02f743be_4_k_cu_main4cuda3std6ranges3__45__cpo9iter_moveE - _ZN30_INTERNAL_02f743be_4_k_cu_main4cuda3std6ranges3__45__cpo4prevE)
_ZN30_INTERNAL_02f743be_4_k_cu_main4cuda3std6ranges3__45__cpo4prevE:
	.zero		1
	.type		_ZN30_INTERNAL_02f743be_4_k_cu_main4cuda3std6ranges3__45__cpo9iter_moveE,@object
	.size		_ZN30_INTERNAL_02f743be_4_k_cu_main4cuda3std6ranges3__45__cpo9iter_moveE,(_ZN30_INTERNAL_02f743be_4_k_cu_main6thrust24THRUST_300001_SM_1000_NS6system6detail10sequential3seqE - _ZN30_INTERNAL_02f743be_4_k_cu_main4cuda3std6ranges3__45__cpo9iter_moveE)
_ZN30_INTERNAL_02f743be_4_k_cu_main4cuda3std6ranges3__45__cpo9iter_moveE:
	.zero		1
	.type		_ZN30_INTERNAL_02f743be_4_k_cu_main6thrust24THRUST_300001_SM_1000_NS6system6detail10sequential3seqE,@object
	.size		_ZN30_INTERNAL_02f743be_4_k_cu_main6thrust24THRUST_300001_SM_1000_NS6system6detail10sequential3seqE,(.L_31 - _ZN30_INTERNAL_02f743be_4_k_cu_main6thrust24THRUST_300001_SM_1000_NS6system6detail10sequential3seqE)
_ZN30_INTERNAL_02f743be_4_k_cu_main6thrust24THRUST_300001_SM_1000_NS6system6detail10sequential3seqE:
	.zero		1
.L_31:


//--------------------- .nv.constant0._ZN3cub18CUB_300001_SM_10006detail8for_each13static_kernelINS2_12policy_hub_t12policy_500_tElN6thrust24THRUST_300001_SM_1000_NS8cuda_cub6__fill7functorINS7_6detail15normal_iteratorINS7_10device_ptrI7double2EEEESE_EEEEvT0_T1_ --------------------------
	.section	.nv.constant0._ZN3cub18CUB_300001_SM_10006detail8for_each13static_kernelINS2_12policy_hub_t12policy_500_tElN6thrust24THRUST_300001_SM_1000_NS8cuda_cub6__fill7functorINS7_6detail15normal_iteratorINS7_10device_ptrI7double2EEEESE_EEEEvT0_T1_,"a",@progbits
	.sectionflags	@""
	.align	4
.nv.constant0._ZN3cub18CUB_300001_SM_10006detail8for_each13static_kernelINS2_12policy_hub_t12policy_500_tElN6thrust24THRUST_300001_SM_1000_NS8cuda_cub6__fill7functorINS7_6detail15normal_iteratorINS7_10device_ptrI7double2EEEESE_EEEEvT0_T1_:
	.zero		944


//--------------------- .nv.constant0._ZN3cub18CUB_300001_SM_10006detail8for_each13static_kernelINS2_12policy_hub_t12policy_500_tEmN6thrust24THRUST_300001_SM_1000_NS8cuda_cub20__uninitialized_fill7functorINS7_10device_ptrI7double2EESC_EEEEvT0_T1_ --------------------------
	.section	.nv.constant0._ZN3cub18CUB_300001_SM_10006detail8for_each13static_kernelINS2_12policy_hub_t12policy_500_tEmN6thrust24THRUST_300001_SM_1000_NS8cuda_cub20__uninitialized_fill7functorINS7_10device_ptrI7double2EESC_EEEEvT0_T1_,"a",@progbits
	.sectionflags	@""
	.align	4
.nv.constant0._ZN3cub18CUB_300001_SM_10006detail8for_each13static_kernelINS2_12policy_hub_t12policy_500_tEmN6thrust24THRUST_300001_SM_1000_NS8cuda_cub20__uninitialized_fill7functorINS7_10device_ptrI7double2EESC_EEEEvT0_T1_:
	.zero		944


//--------------------- .nv.constant0._ZN3cub18CUB_300001_SM_10006detail9transform16transform_kernelINS2_10policy_hubILb1EN4cuda3std3__45tupleIJN6thrust24THRUST_300001_SM_1000_NS6detail15normal_iteratorINSA_10device_ptrI7double2EEEESG_EEEE10policy1000El13zaxpy_functorSG_JPSE_SL_EEEvT0_iT1_T2_DpNS2_10kernel_argIT3_EE --------------------------
	.section	.nv.constant0._ZN3cub18CUB_300001_SM_10006detail9transform16transform_kernelINS2_10policy_hubILb1EN4cuda3std3__45tupleIJN6thrust24THRUST_300001_SM_1000_NS6detail15normal_iteratorINSA_10device_ptrI7double2EEEESG_EEEE10policy1000El13zaxpy_functorSG_JPSE_SL_EEEvT0_iT1_T2_DpNS2_10kernel_argIT3_EE,"a",@progbits
	.sectionflags	@""
	.align	4
.nv.constant0._ZN3cub18CUB_300001_SM_10006detail9transform16transform_kernelINS2_10policy_hubILb1EN4cuda3std3__45tupleIJN6thrust24THRUST_300001_SM_1000_NS6detail15normal_iteratorINSA_10device_ptrI7double2EEEESG_EEEE10policy1000El13zaxpy_functorSG_JPSE_SL_EEEvT0_iT1_T2_DpNS2_10kernel_argIT3_EE:
	.zero		968


//--------------------- .nv.constant0._ZN3cub18CUB_300001_SM_10006detail9transform16transform_kernelINS2_10policy_hubILb1EN4cuda3std3__45tupleIJN6thrust24THRUST_300001_SM_1000_NS6detail15normal_iteratorINSA_10device_ptrI7double2EEEESG_EEEE10policy1000Ei13zaxpy_functorSG_JPSE_SL_EEEvT0_iT1_T2_DpNS2_10kernel_argIT3_EE --------------------------
	.section	.nv.constant0._ZN3cub18CUB_300001_SM_10006detail9transform16transform_kernelINS2_10policy_hubILb1EN4cuda3std3__45tupleIJN6thrust24THRUST_300001_SM_1000_NS6detail15normal_iteratorINSA_10device_ptrI7double2EEEESG_EEEE10policy1000Ei13zaxpy_functorSG_JPSE_SL_EEEvT0_iT1_T2_DpNS2_10kernel_argIT3_EE,"a",@progbits
	.sectionflags	@""
	.align	4
.nv.constant0._ZN3cub18CUB_300001_SM_10006detail9transform16transform_kernelINS2_10policy_hubILb1EN4cuda3std3__45tupleIJN6thrust24THRUST_300001_SM_1000_NS6detail15normal_iteratorINSA_10device_ptrI7double2EEEESG_EEEE10policy1000Ei13zaxpy_functorSG_JPSE_SL_EEEvT0_iT1_T2_DpNS2_10kernel_argIT3_EE:
	.zero		968


//--------------------- .nv.constant0._ZN3cub18CUB_300001_SM_10006detail11EmptyKernelIvEEvv --------------------------
	.section	.nv.constant0._ZN3cub18CUB_300001_SM_10006detail11EmptyKernelIvEEvv,"a",@progbits
	.sectionflags	@""
	.align	4
.nv.constant0._ZN3cub18CUB_300001_SM_10006detail11EmptyKernelIvEEvv:
	.zero		896


//--------------------- SYMBOLS --------------------------

	.type		.nv.reservedSmem.offset0,@object
	.size		.nv.reservedSmem.offset0,0x4
